def gluon_wgmma(
    a_ptr,
    b_ptr,
    c_ptr,
    M,
    N,
    K,
    stride_am,
    stride_bk,
    stride_cm,
    BLOCK_M: gl.constexpr,
    BLOCK_N: gl.constexpr,
    BLOCK_K: gl.constexpr,
    DTYPE: gl.constexpr,
    A_LAYOUT: gl.constexpr,
    B_LAYOUT: gl.constexpr,
    C_LAYOUT: gl.constexpr,
    B_SHAPE: gl.constexpr,
    TRANS_B: gl.constexpr,
    NUM_BUFFERS: gl.constexpr,
    NUM_WARPS: gl.constexpr,
):
    a_desc = tma.make_tensor_descriptor(
        a_ptr, [M, K], [stride_am, 1], [BLOCK_M, BLOCK_K], A_LAYOUT
    )
    b_desc = tma.make_tensor_descriptor(
        b_ptr,
        [N, K] if TRANS_B else [K, N],
        [stride_bk, 1],
        B_SHAPE,
        B_LAYOUT,
    )
    c_desc = tma.make_tensor_descriptor(
        c_ptr, [M, N], [stride_cm, 1], [BLOCK_M, BLOCK_N], C_LAYOUT
    )

    a_bufs = gl.allocate_shared_memory(
        DTYPE, [NUM_BUFFERS, BLOCK_M, BLOCK_K], A_LAYOUT
    )
    b_bufs = gl.allocate_shared_memory(DTYPE, [NUM_BUFFERS] + B_SHAPE, B_LAYOUT)

    pid_m = gl.program_id(0)
    pid_n = gl.program_id(1)
    off_m = pid_m * BLOCK_M
    off_n = pid_n * BLOCK_N

    mma_layout: gl.constexpr = pick_wgmma_layout(DTYPE, BLOCK_M, BLOCK_N, NUM_WARPS)
    acc = warpgroup_mma_init(
        gl.zeros((BLOCK_M, BLOCK_N), dtype=gl.float32, layout=mma_layout)
    )

    bars = gl.allocate_shared_memory(
        gl.int64, [NUM_BUFFERS, 1], mbarrier.MBarrierLayout()
    )
    for i in gl.static_range(NUM_BUFFERS):
        mbarrier.init(bars.index(i), count=1)
    idx = 0
    phase = 0

    for k in range(0, K, BLOCK_K):
        a = a_bufs.index(idx)
        b = b_bufs.index(idx)
        bar = bars.index(idx)
        mbarrier.expect(bar, a_desc.block_type.nbytes + b_desc.block_type.nbytes)
        tma.async_copy_global_to_shared(a_desc, [off_m, k], bar, a)
        tma.async_copy_global_to_shared(
            b_desc, [off_n, k] if TRANS_B else [k, off_n], bar, b
        )
        mbarrier.wait(bar, phase=phase)

        if TRANS_B:
            b = b.permute((1, 0))
        acc = warpgroup_mma_wait(num_outstanding=0, deps=(acc,))
        acc = warpgroup_mma(a, b, acc, is_async=True)

        idx += 1
        if idx == NUM_BUFFERS:
            idx = 0
            phase ^= 1

    acc = warpgroup_mma_wait(num_outstanding=0, deps=(acc,))
    for i in gl.static_range(NUM_BUFFERS):
        mbarrier.invalidate(bars.index(i))

    c_smem = gl.allocate_shared_memory(DTYPE, [BLOCK_M, BLOCK_N], C_LAYOUT)
    c_smem.store(acc.to(DTYPE))
    fence_async_shared()
    tma.async_copy_shared_to_global(c_desc, [off_m, off_n], c_smem)
    tma.store_wait(pendings=0)

# config = {"BLOCK_K": 128, "BLOCK_M": 256, "BLOCK_N": 128, "arch": "sm_90", "dtype": "fp16", "num_buffers": 1, "num_warps": 8, "trans_b": 0}
# arch = sm_90


// ===== COMPILED SASS (sm_90a) =====

	.target	sm_90a

	.elftype	@"ET_EXEC"


//--------------------- .note.nv.tkinfo           --------------------------
	.section	.note.nv.tkinfo,"",@"SHT_NOTE"
	.sectionflags	@"SHF_NOTE_NV_TKINFO"
	.tkinfo
        /*0018*/ 	.word	0x00000002
        /*0030*/ 	.string	""
        /*0030*/ 	.string	"ptxas"
        /*0030*/ 	.string	"Cuda compilation tools, release 13.0, V13.0.88"
        /*0030*/ 	.string	"Build cuda_13.0.r13.0/compiler.36424714_0"
        /*0030*/ 	.string	"-v  -suppress-debug-info  -lineinfo  -arch sm_90a "



//--------------------- .note.nv.cuinfo           --------------------------
	.section	.note.nv.cuinfo,"",@"SHT_NOTE"
	.sectionflags	@"SHF_NOTE_NV_CUINFO"
        /*0018*/ 	.short	0x0002
        /*001a*/ 	.short	0x005a
        /*001c*/ 	.short	0x0082
	.zero		2


//--------------------- .nv.info                  --------------------------
	.section	.nv.info,"",@"SHT_CUDA_INFO"
	.align	4


	//----- nvinfo : EIATTR_REGCOUNT
	.align		4
        /*0000*/ 	.byte	0x04, 0x2f
        /*0002*/ 	.short	(.L_1 - .L_0)
	.align		4
.L_0:
        /*0004*/ 	.word	index@(gluon_wgmma)
        /*0008*/ 	.word	0x0000009a


	//----- nvinfo : EIATTR_FRAME_SIZE
	.align		4
.L_1:
        /*000c*/ 	.byte	0x04, 0x11
        /*000e*/ 	.short	(.L_3 - .L_2)
	.align		4
.L_2:
        /*0010*/ 	.word	index@(gluon_wgmma)
        /*0014*/ 	.word	0x00000000


	//----- nvinfo : EIATTR_MIN_STACK_SIZE
	.align		4
.L_3:
        /*0018*/ 	.byte	0x04, 0x12
        /*001a*/ 	.short	(.L_5 - .L_4)
	.align		4
.L_4:
        /*001c*/ 	.word	index@(gluon_wgmma)
        /*0020*/ 	.word	0x00000000
.L_5:


//--------------------- .nv.compat                --------------------------
	.section	.nv.compat,"",@"SHT_CUDA_COMPAT_INFO"
	.align	4
        /*0000*/ 	.byte	0x02, 0x09, 0x01, 0x00, 0x02, 0x02, 0x04, 0x00, 0x02, 0x05, 0x05, 0x00, 0x03, 0x07, 0x01, 0x01
        /*0010*/ 	.byte	0x02, 0x03, 0x03, 0x00, 0x02, 0x06, 0x01, 0x00, 0x04, 0x0b, 0x08, 0x00, 0x00, 0x00, 0x00, 0x00
        /*0020*/ 	.byte	0x00, 0x00, 0x00, 0x00


//--------------------- .nv.info.gluon_wgmma      --------------------------
	.section	.nv.info.gluon_wgmma,"",@"SHT_CUDA_INFO"
	.sectionflags	@""
	.align	4


	//----- nvinfo : EIATTR_CUDA_API_VERSION
	.align		4
        /*0000*/ 	.byte	0x04, 0x37
        /*0002*/ 	.short	(.L_7 - .L_6)
.L_6:
        /*0004*/ 	.word	0x00000082


	//----- nvinfo : EIATTR_KPARAM_INFO
	.align		4
.L_7:
        /*0008*/ 	.byte	0x04, 0x17
        /*000a*/ 	.short	(.L_9 - .L_8)
.L_8:
        /*000c*/ 	.word	0x00000000
        /*0010*/ 	.short	0x000a
        /*0012*/ 	.short	0x0048
        /*0014*/ 	.byte	0x00, 0xf4, 0x21, 0x00


	//----- nvinfo : EIATTR_KPARAM_INFO
	.align		4
.L_9:
        /*0018*/ 	.byte	0x04, 0x17
        /*001a*/ 	.short	(.L_11 - .L_10)
.L_10:
        /*001c*/ 	.word	0x00000000
        /*0020*/ 	.short	0x0009
        /*0022*/ 	.short	0x0040
        /*0024*/ 	.byte	0x00, 0xf4, 0x21, 0x00


	//----- nvinfo : EIATTR_KPARAM_INFO
	.align		4
.L_11:
        /*0028*/ 	.byte	0x04, 0x17
        /*002a*/ 	.short	(.L_13 - .L_12)
.L_12:
        /*002c*/ 	.word	0x00000000
        /*0030*/ 	.short	0x0008
        /*0032*/ 	.short	0x0038
        /*0034*/ 	.byte	0x00, 0xf0, 0x21, 0x00


	//----- nvinfo : EIATTR_KPARAM_INFO
	.align		4
.L_13:
        /*0038*/ 	.byte	0x04, 0x17
        /*003a*/ 	.short	(.L_15 - .L_14)
.L_14:
        /*003c*/ 	.word	0x00000000
        /*0040*/ 	.short	0x0007
        /*0042*/ 	.short	0x0030
        /*0044*/ 	.byte	0x00, 0xf0, 0x21, 0x00


	//----- nvinfo : EIATTR_KPARAM_INFO
	.align		4
.L_15:
        /*0048*/ 	.byte	0x04, 0x17
        /*004a*/ 	.short	(.L_17 - .L_16)
.L_16:
        /*004c*/ 	.word	0x00000000
        /*0050*/ 	.short	0x0006
        /*0052*/ 	.short	0x0028
        /*0054*/ 	.byte	0x00, 0xf0, 0x21, 0x00


	//----- nvinfo : EIATTR_KPARAM_INFO
	.align		4
.L_17:
        /*0058*/ 	.byte	0x04, 0x17
        /*005a*/ 	.short	(.L_19 - .L_18)
.L_18:
        /*005c*/ 	.word	0x00000000
        /*0060*/ 	.short	0x0005
        /*0062*/ 	.short	0x0020
        /*0064*/ 	.byte	0x00, 0xf0, 0x11, 0x00


	//----- nvinfo : EIATTR_KPARAM_INFO
	.align		4
.L_19:
        /*0068*/ 	.byte	0x04, 0x17
        /*006a*/ 	.short	(.L_21 - .L_20)
.L_20:
        /*006c*/ 	.word	0x00000000
        /*0070*/ 	.short	0x0004
        /*0072*/ 	.short	0x001c
        /*0074*/ 	.byte	0x00, 0xf0, 0x11, 0x00


	//----- nvinfo : EIATTR_KPARAM_INFO
	.align		4
.L_21:
        /*0078*/ 	.byte	0x04, 0x17
        /*007a*/ 	.short	(.L_23 - .L_22)
.L_22:
        /*007c*/ 	.word	0x00000000
        /*0080*/ 	.short	0x0003
        /*0082*/ 	.short	0x0018
        /*0084*/ 	.byte	0x00, 0xf0, 0x11, 0x00


	//----- nvinfo : EIATTR_KPARAM_INFO
	.align		4
.L_23:
        /*0088*/ 	.byte	0x04, 0x17
        /*008a*/ 	.short	(.L_25 - .L_24)
.L_24:
        /*008c*/ 	.word	0x00000000
        /*0090*/ 	.short	0x0002
        /*0092*/ 	.short	0x0010
        /*0094*/ 	.byte	0x00, 0xf4, 0x21, 0x00


	//----- nvinfo : EIATTR_KPARAM_INFO
	.align		4
.L_25:
        /*0098*/ 	.byte	0x04, 0x17
        /*009a*/ 	.short	(.L_27 - .L_26)
.L_26:
        /*009c*/ 	.word	0x00000000
        /*00a0*/ 	.short	0x0001
        /*00a2*/ 	.short	0x0008
        /*00a4*/ 	.byte	0x00, 0xf4, 0x21, 0x00


	//----- nvinfo : EIATTR_KPARAM_INFO
	.align		4
.L_27:
        /*00a8*/ 	.byte	0x04, 0x17
        /*00aa*/ 	.short	(.L_29 - .L_28)
.L_28:
        /*00ac*/ 	.word	0x00000000
        /*00b0*/ 	.short	0x0000
        /*00b2*/ 	.short	0x0000
        /*00b4*/ 	.byte	0x00, 0xf4, 0x21, 0x00


	//----- nvinfo : EIATTR_SPARSE_MMA_MASK
	.align		4
.L_29:
        /*00b8*/ 	.byte	0x03, 0x50
        /*00ba*/ 	.short	0x0000


	//----- nvinfo : EIATTR_MAXREG_COUNT
	.align		4
        /*00bc*/ 	.byte	0x03, 0x1b
        /*00be*/ 	.short	0x00ff


	//----- nvinfo : EIATTR_NUM_BARRIERS
	.align		4
        /*00c0*/ 	.byte	0x02, 0x4c
        /*00c2*/ 	.byte	0x01
	.zero		1


	//----- nvinfo : EIATTR_MERCURY_ISA_VERSION
	.align		4
        /*00c4*/ 	.byte	0x03, 0x5f
        /*00c6*/ 	.short	0x0101


	//----- nvinfo : EIATTR_INT_WARP_WIDE_INSTR_OFFSETS
	.align		4
        /*00c8*/ 	.byte	0x04, 0x31
        /*00ca*/ 	.short	(.L_31 - .L_30)


	//   ....[0]....
.L_30:
        /*00cc*/ 	.word	0x00001300


	//   ....[1]....
        /*00d0*/ 	.word	0x00001390


	//   ....[2]....
        /*00d4*/ 	.word	0x00001d20


	//   ....[3]....
        /*00d8*/ 	.word	0x00001d30


	//   ....[4]....
        /*00dc*/ 	.word	0x00001dc0


	//   ....[5]....
        /*00e0*/ 	.word	0x00001dd0


	//   ....[6]....
        /*00e4*/ 	.word	0x000027f0


	//   ....[7]....
        /*00e8*/ 	.word	0x00002800


	//----- nvinfo : EIATTR_COOP_GROUP_MASK_REGIDS
	.align		4
.L_31:
        /*00ec*/ 	.byte	0x04, 0x29
        /*00ee*/ 	.short	(.L_33 - .L_32)


	//   ....[0]....
.L_32:
        /*00f0*/ 	.word	0xffffffff


	//   ....[1]....
        /*00f4*/ 	.word	0xffffffff


	//   ....[2]....
        /*00f8*/ 	.word	0xffffffff


	//----- nvinfo : EIATTR_COOP_GROUP_INSTR_OFFSETS
	.align		4
.L_33:
        /*00fc*/ 	.byte	0x04, 0x28
        /*00fe*/ 	.short	(.L_35 - .L_34)


	//   ....[0]....
.L_34:
        /*0100*/ 	.word	0x00000150


	//   ....[1]....
        /*0104*/ 	.word	0x00000720


	//   ....[2]....
        /*0108*/ 	.word	0x00000cd0


	//----- nvinfo : EIATTR_MBARRIER_INSTR_OFFSETS
	.align		4
.L_35:
        /*010c*/ 	.byte	0x04, 0x39
        /*010e*/ 	.short	(.L_37 - .L_36)


	//   ....[0]....
.L_36:
        /*0110*/ 	.word	0x00001450
        /*0114*/ 	.word	0x000000ff
        /*0118*/ 	.word	0x00018000
        /*011c*/ 	.short	0x0100
        /*011e*/ 	.byte	0x3a
	.zero		1


	//   ....[1]....
        /*0120*/ 	.word	0x00001ea0
        /*0124*/ 	.word	0x000000ff
        /*0128*/ 	.word	0x00018000
        /*012c*/ 	.short	0x010a
        /*012e*/ 	.byte	0x3a
	.zero		1


	//   ....[2]....
        /*0130*/ 	.word	0x000022d0
        /*0134*/ 	.word	0x000000ff
        /*0138*/ 	.word	0x00018000
        /*013c*/ 	.short	0x0108
        /*013e*/ 	.byte	0x3a
	.zero		1


	//   ....[3]....
        /*0140*/ 	.word	0x00002890
        /*0144*/ 	.word	0x000000ff
        /*0148*/ 	.word	0x00018000
        /*014c*/ 	.short	0x010a
        /*014e*/ 	.byte	0x3a
	.zero		1


	//----- nvinfo : EIATTR_NUM_MBARRIERS
	.align		4
.L_37:
        /*0150*/ 	.byte	0x03, 0x38
        /*0152*/ 	.short	0x0001


	//----- nvinfo : EIATTR_EXIT_INSTR_OFFSETS
	.align		4
        /*0154*/ 	.byte	0x04, 0x1c
        /*0156*/ 	.short	(.L_39 - .L_38)


	//   ....[0]....
.L_38:
        /*0158*/ 	.word	0x00002880


	//----- nvinfo : EIATTR_REQNTID
	.align		4
.L_39:
        /*015c*/ 	.byte	0x04, 0x10
        /*015e*/ 	.short	(.L_41 - .L_40)
.L_40:
        /*0160*/ 	.word	0x00000100
        /*0164*/ 	.word	0x00000001
        /*0168*/ 	.word	0x00000001


	//----- nvinfo : EIATTR_CRS_STACK_SIZE
	.align		4
.L_41:
        /*016c*/ 	.byte	0x04, 0x1e
        /*016e*/ 	.short	(.L_43 - .L_42)
.L_42:
        /*0170*/ 	.word	0x00000000


	//----- nvinfo : EIATTR_CBANK_PARAM_SIZE
	.align		4
.L_43:
        /*0174*/ 	.byte	0x03, 0x19
        /*0176*/ 	.short	0x0050


	//----- nvinfo : EIATTR_PARAM_CBANK
	.align		4
        /*0178*/ 	.byte	0x04, 0x0a
        /*017a*/ 	.short	(.L_45 - .L_44)
	.align		4
.L_44:
        /*017c*/ 	.word	index@(.nv.constant0.gluon_wgmma)
        /*0180*/ 	.short	0x0210
        /*0182*/ 	.short	0x0050


	//----- nvinfo : EIATTR_SW_WAR
	.align		4
.L_45:
        /*0184*/ 	.byte	0x04, 0x36
        /*0186*/ 	.short	(.L_47 - .L_46)
.L_46:
        /*0188*/ 	.word	0x00000008
.L_47:


//--------------------- .nv.callgraph             --------------------------
	.section	.nv.callgraph,"",@"SHT_CUDA_CALLGRAPH"
	.align	4
	.sectionentsize	8
	.align		4
        /*0000*/ 	.word	0x00000000
	.align		4
        /*0004*/ 	.word	0xffffffff
	.align		4
        /*0008*/ 	.word	0x00000000
	.align		4
        /*000c*/ 	.word	0xfffffffe
	.align		4
        /*0010*/ 	.word	0x00000000
	.align		4
        /*0014*/ 	.word	0xfffffffd
	.align		4
        /*0018*/ 	.word	0x00000000
	.align		4
        /*001c*/ 	.word	0xfffffffc


//--------------------- .text.gluon_wgmma         --------------------------
	.section	.text.gluon_wgmma,"ax",@progbits
	.align	128
        .global         gluon_wgmma
        .type           gluon_wgmma,@function
        .size           gluon_wgmma,(.L_x_52 - gluon_wgmma)
        .other          gluon_wgmma,@"STO_CUDA_ENTRY STV_DEFAULT"
gluon_wgmma:
.text.gluon_wgmma:
[----:B------:R-:W-:Y:S01]  /*0000*/  LDC R1, c[0x0][0x28] ;  /* 0x00000a00ff017b82 */ /* 0x000fe20000000800 */
[----:B------:R-:W1:Y:S07]  /*0010*/  S2R R0, SR_TID.X ;  /* 0x0000000000007919 */ /* 0x000e6e0000002100 */
[----:B------:R-:W2:Y:S01]  /*0020*/  S2UR UR4, SR_CgaCtaId ;  /* 0x00000000000479c3 */ /* 0x000ea20000008800 */
[----:B------:R-:W-:Y:S01]  /*0030*/  UMOV UR58, 0x400 ;  /* 0x00000400003a7882 */ /* 0x000fe20000000000 */
[----:B------:R-:W-:Y:S01]  /*0040*/  ULDC UR6, c[0x0][0xc] ;  /* 0x0000030000067ab9 */ /* 0x000fe20000000800 */
[----:B------:R-:W-:Y:S01]  /*0050*/  ULDC.64 UR52, c[0x0][0x250] ;  /* 0x0000940000347ab9 */ /* 0x000fe20000000a00 */
[----:B------:R-:W-:Y:S04]  /*0060*/  BSSY B0, `(.L_x_0) ;  /* 0x000001e000007945 */ /* 0x000fe80003800000 */
[----:B------:R-:W3:Y:S08]  /*0070*/  LDC R4, c[0x0][0x228] ;  /* 0x00008a00ff047b82 */ /* 0x000ef00000000800 */
[----:B------:R-:W4:Y:S08]  /*0080*/  LDC R15, c[0x0][0x230] ;  /* 0x00008c00ff0f7b82 */ /* 0x000f300000000800 */
[----:B------:R-:W-:Y:S01]  /*0090*/  S2UR UR54, SR_CTAID.Y ;  /* 0x00000000003679c3 */ /* 0x000fe20000002600 */
[----:B--2---:R-:W-:-:S03]  /*00a0*/  ULEA UR58, UR4, UR58, 0x18 ;  /* 0x0000003a043a7291 */ /* 0x004fc6000f8ec03f */
[----:B------:R-:W-:Y:S01]  /*00b0*/  ULDC UR4, c[0x0][0x10] ;  /* 0x0000040000047ab9 */ /* 0x000fe20000000800 */
[----:B-1----:R-:W-:-:S03]  /*00c0*/  LOP3.LUT R6, R0, 0xff, RZ, 0xc0, !PT ;  /* 0x000000ff00067812 */ /* 0x002fc600078ec0ff */
[----:B------:R-:W1:Y:S01]  /*00d0*/  S2UR UR5, SR_CTAID.Z ;  /* 0x00000000000579c3 */ /* 0x000e620000002700 */
[----:B---3--:R-:W-:Y:S01]  /*00e0*/  VIADD R4, R4, 0xffffffff ;  /* 0xffffffff04047836 */ /* 0x008fe20000000000 */
[C---:B------:R-:W-:Y:S02]  /*00f0*/  ISETP.GE.U32.AND P0, PT, R6.reuse, 0x20, PT ;  /* 0x000000200600780c */ /* 0x040fe40003f06070 */
[C---:B------:R-:W-:Y:S02]  /*0100*/  ISETP.NE.U32.AND P2, PT, R6.reuse, RZ, PT ;  /* 0x000000ff0600720c */ /* 0x040fe40003f45070 */
[----:B------:R-:W-:Y:S02]  /*0110*/  LEA R12, R6, UR58, 0x2 ;  /* 0x0000003a060c7c11 */ /* 0x000fe4000f8e10ff */
[----:B------:R-:W2:Y:S01]  /*0120*/  S2UR UR55, SR_CTAID.X ;  /* 0x00000000003779c3 */ /* 0x000ea20000002500 */
[----:B----4-:R-:W-:-:S06]  /*0130*/  VIADD R14, R15, 0xffffffff ;  /* 0xffffffff0f0e7836 */ /* 0x010fcc0000000000 */
[----:B------:R3:W-:Y:S01]  /*0140*/  @!P0 STS [R12], RZ ;  /* 0x000000ff0c008388 */ /* 0x0007e20000000800 */
[----:B------:R-:W-:-:S03]  /*0150*/  NOP ;  /* 0x0000000000007918 */ /* 0x000fc60000000000 */
[----:B------:R3:W-:Y:S01]  /*0160*/  @!P2 STS [UR58+0x24], R4 ;  /* 0x00002404ff00a988 */ /* 0x0007e2000800083a */
[----:B-1----:R-:W-:-:S03]  /*0170*/  UIMAD UR4, UR5, UR4, UR54 ;  /* 0x00000004050472a4 */ /* 0x002fc6000f8e0236 */
[----:B------:R3:W-:Y:S01]  /*0180*/  @!P2 STS [UR58+0x20], R14 ;  /* 0x0000200eff00a988 */ /* 0x0007e2000800083a */
[----:B--2---:R-:W-:-:S04]  /*0190*/  UIMAD UR4, UR4, UR6, UR55 ;  /* 0x00000006040472a4 */ /* 0x004fc8000f8e0237 */
[----:B------:R-:W-:-:S04]  /*01a0*/  UIMAD UR8, UR4, 0x180, URZ ;  /* 0x00000180040878a4 */ /* 0x000fc8000f8e023f */
[----:B------:R-:W-:-:S04]  /*01b0*/  UIADD3 UR4, UP0, UR8, UR52, URZ ;  /* 0x0000003408047290 */ /* 0x000fc8000ff1e03f */
[----:B------:R-:W-:Y:S01]  /*01c0*/  ULEA.HI.X.SX32 UR5, UR8, UR53, 0x1, UP0 ;  /* 0x0000003508057291 */ /* 0x000fe200080f0e3f */
[----:B---3--:R-:W-:Y:S11]  /*01d0*/  @P2 BRA `(.L_x_1) ;  /* 0x0000000000182947 */ /* 0x008ff60003800000 */
[----:B------:R-:W1:Y:S01]  /*01e0*/  LDS R2, [UR58+0x8] ;  /* 0x0000083aff027984 */ /* 0x000e620008000800 */
[----:B------:R-:W2:Y:S01]  /*01f0*/  LDC.64 R8, c[0x0][0x210] ;  /* 0x00008400ff087b82 */ /* 0x000ea20000000a00 */
[----:B------:R-:W-:Y:S02]  /*0200*/  IMAD.MOV.U32 R3, RZ, RZ, 0x70 ;  /* 0x00000070ff037424 */ /* 0x000fe400078e00ff */
[----:B--2---:R2:W-:Y:S03]  /*0210*/  STS.64 [UR58], R8 ;  /* 0x00000008ff007988 */ /* 0x0045e60008000a3a */
[----:B-1----:R-:W-:-:S05]  /*0220*/  LOP3.LUT R2, R2, 0x10, R3, 0xd8, !PT ;  /* 0x0000001002027812 */ /* 0x002fca00078ed803 */
[----:B------:R2:W-:Y:S02]  /*0230*/  STS [UR58+0x8], R2 ;  /* 0x00000802ff007988 */ /* 0x0005e4000800083a */
.L_x_1:
[----:B------:R-:W-:Y:S05]  /*0240*/  BSYNC B0 ;  /* 0x0000000000007941 */ /* 0x000fea0003800000 */
.L_x_0:
[----:B------:R-:W-:Y:S04]  /*0250*/  BSSY B0, `(.L_x_2) ;  /* 0x000000a000007945 */ /* 0x000fe80003800000 */
[----:B------:R-:W-:Y:S05]  /*0260*/  @P2 BRA `(.L_x_3) ;  /* 0x0000000000202947 */ /* 0x000fea0003800000 */
[----:B--2---:R-:W1:Y:S01]  /*0270*/  LDS R2, [UR58+0x34] ;  /* 0x0000343aff027984 */ /* 0x004e620008000800 */
[----:B------:R-:W-:Y:S02]  /*0280*/  IMAD.MOV.U32 R3, RZ, RZ, 0x3f000000 ;  /* 0x3f000000ff037424 */ /* 0x000fe400078e00ff */
[----:B------:R-:W-:Y:S01]  /*0290*/  @!P2 IMAD.MOV.U32 R5, RZ, RZ, 0xff ;  /* 0x000000ffff05a424 */ /* 0x000fe200078e00ff */
[----:B------:R-:W2:Y:S02]  /*02a0*/  @!P2 LDS R8, [UR58+0x38] ;  /* 0x0000383aff08a984 */ /* 0x000ea40008000800 */
[----:B-1----:R-:W-:Y:S02]  /*02b0*/  LOP3.LUT R2, R2, 0xff000000, R3, 0xb8, !PT ;  /* 0xff00000002027812 */ /* 0x002fe400078eb803 */
[----:B--2---:R-:W-:-:S03]  /*02c0*/  @!P2 LOP3.LUT R3, R8, 0xff, R5, 0xb8, !PT ;  /* 0x000000ff0803a812 */ /* 0x004fc600078eb805 */
[----:B------:R1:W-:Y:S04]  /*02d0*/  STS [UR58+0x34], R2 ;  /* 0x00003402ff007988 */ /* 0x0003e8000800083a */
[----:B------:R1:W-:Y:S02]  /*02e0*/  @!P2 STS [UR58+0x38], R3 ;  /* 0x00003803ff00a988 */ /* 0x0003e4000800083a */
.L_x_3:
[----:B------:R-:W-:Y:S05]  /*02f0*/  BSYNC B0 ;  /* 0x0000000000007941 */ /* 0x000fea0003800000 */
.L_x_2:
[----:B------:R-:W-:Y:S04]  /*0300*/  BSSY B0, `(.L_x_4) ;  /* 0x000000e000007945 */ /* 0x000fe80003800000 */
[----:B------:R-:W-:Y:S05]  /*0310*/  @P2 BRA `(.L_x_5) ;  /* 0x0000000000302947 */ /* 0x000fea0003800000 */
[----:B-1----:R-:W1:Y:S01]  /*0320*/  LDS R3, [UR58+0x34] ;  /* 0x0000343aff037984 */ /* 0x002e620008000800 */
[----:B------:R-:W3:Y:S03]  /*0330*/  LDC.64 R10, c[0x0][0x238] ;  /* 0x00008e00ff0a7b82 */ /* 0x000ee60000000a00 */
[----:B--2---:R-:W2:Y:S01]  /*0340*/  LDS R2, [UR58+0x1c] ;  /* 0x00001c3aff027984 */ /* 0x004ea20008000800 */
[C---:B---3--:R-:W-:Y:S01]  /*0350*/  SHF.L.U64.HI R8, R10.reuse, 0x1, R11 ;  /* 0x000000010a087819 */ /* 0x048fe2000001020b */
[----:B------:R-:W-:-:S03]  /*0360*/  IMAD.SHL.U32 R5, R10, 0x2, RZ ;  /* 0x000000020a057824 */ /* 0x000fc600078e00ff */
[--C-:B------:R-:W-:Y:S02]  /*0370*/  SHF.R.U32.HI R7, RZ, 0x4, R8.reuse ;  /* 0x00000004ff077819 */ /* 0x100fe40000011608 */
[----:B------:R-:W-:-:S05]  /*0380*/  SHF.R.U64 R5, R5, 0x4, R8 ;  /* 0x0000000405057819 */ /* 0x000fca0000001208 */
[----:B------:R3:W-:Y:S01]  /*0390*/  STS [UR58+0xc], R5 ;  /* 0x00000c05ff007988 */ /* 0x0007e2000800083a */
[----:B-1----:R-:W-:Y:S02]  /*03a0*/  LOP3.LUT R3, R3, 0x7, RZ, 0xb8, !PT ;  /* 0x0000000703037812 */ /* 0x002fe400078eb8ff */
[----:B--2---:R-:W-:-:S03]  /*03b0*/  LOP3.LUT R2, R2, 0xf, R7, 0xb8, !PT ;  /* 0x0000000f02027812 */ /* 0x004fc600078eb807 */
[----:B------:R3:W-:Y:S04]  /*03c0*/  STS [UR58+0x34], R3 ;  /* 0x00003403ff007988 */ /* 0x0007e8000800083a */
[----:B------:R3:W-:Y:S02]  /*03d0*/  STS [UR58+0x1c], R2 ;  /* 0x00001c02ff007988 */ /* 0x0007e4000800083a */
.L_x_5:
[----:B------:R-:W-:Y:S05]  /*03e0*/  BSYNC B0 ;  /* 0x0000000000007941 */ /* 0x000fea0003800000 */
.L_x_4:
[----:B------:R-:W-:Y:S04]  /*03f0*/  BSSY B1, `(.L_x_6) ;  /* 0x000001b000017945 */ /* 0x000fe80003800000 */
[----:B------:R-:W-:Y:S01]  /*0400*/  BSSY B0, `(.L_x_7) ;  /* 0x0000016000007945 */ /* 0x000fe20003800000 */
[----:B------:R-:W-:-:S03]  /*0410*/  IMAD.MOV.U32 R13, RZ, RZ, RZ ;  /* 0x000000ffff0d7224 */ /* 0x000fc600078e00ff */
[----:B------:R-:W-:Y:S05]  /*0420*/  @P2 BRA `(.L_x_8) ;  /* 0x0000000000202947 */ /* 0x000fea0003800000 */
[----:B-123--:R-:W1:Y:S02]  /*0430*/  LDS R2, [UR58+0x34] ;  /* 0x0000343aff027984 */ /* 0x00ee640008000800 */
[----:B-1----:R-:W-:-:S05]  /*0440*/  LOP3.LUT R2, R2, 0x38, RZ, 0xb8, !PT ;  /* 0x0000003802027812 */ /* 0x002fca00078eb8ff */
[----:B------:R1:W-:Y:S01]  /*0450*/  STS [UR58+0x34], R2 ;  /* 0x00003402ff007988 */ /* 0x0003e2000800083a */
[----:B------:R-:W-:Y:S05]  /*0460*/  @P2 BRA `(.L_x_9) ;  /* 0x0000000000202947 */ /* 0x000fea0003800000 */
[----:B-1----:R-:W1:Y:S01]  /*0470*/  LDS R2, [UR58+0x8] ;  /* 0x0000083aff027984 */ /* 0x002e620008000800 */
[----:B------:R-:W-:-:S05]  /*0480*/  IMAD.MOV.U32 R3, RZ, RZ, 0x780 ;  /* 0x00000780ff037424 */ /* 0x000fca00078e00ff */
[----:B-1----:R-:W-:-:S05]  /*0490*/  LOP3.LUT R2, R2, 0x300, R3, 0xd8, !PT ;  /* 0x0000030002027812 */ /* 0x002fca00078ed803 */
[----:B------:R4:W-:Y:S02]  /*04a0*/  STS [UR58+0x8], R2 ;  /* 0x00000802ff007988 */ /* 0x0009e4000800083a */
.L_x_8:
[----:B------:R-:W-:Y:S05]  /*04b0*/  @P2 BRA `(.L_x_10) ;  /* 0x0000000000282947 */ /* 0x000fea0003800000 */
[----:B-1234-:R-:W1:Y:S02]  /*04c0*/  LDS R2, [UR58+0x8] ;  /* 0x0000083aff027984 */ /* 0x01ee640008000800 */
[----:B-1----:R-:W-:-:S05]  /*04d0*/  LOP3.LUT R2, R2, 0x1800, RZ, 0xb8, !PT ;  /* 0x0000180002027812 */ /* 0x002fca00078eb8ff */
[----:B------:R2:W-:Y:S02]  /*04e0*/  STS [UR58+0x8], R2 ;  /* 0x00000802ff007988 */ /* 0x0005e4000800083a */
.L_x_9:
[----:B------:R-:W-:Y:S05]  /*04f0*/  @P2 BREAK B0 ;  /* 0x0000000000002942 */ /* 0x000fea0003800000 */
[----:B------:R-:W-:Y:S05]  /*0500*/  @P2 BRA `(.L_x_11) ;  /* 0x0000000000242947 */ /* 0x000fea0003800000 */
[----:B------:R-:W3:Y:S01]  /*0510*/  LDS R3, [UR58+0x8] ;  /* 0x0000083aff037984 */ /* 0x000ee20008000800 */
[----:B-12---:R-:W-:-:S05]  /*0520*/  IMAD.MOV.U32 R2, RZ, RZ, 0x6000 ;  /* 0x00006000ff027424 */ /* 0x006fca00078e00ff */
[----:B---3--:R-:W-:-:S04]  /*0530*/  LOP3.LUT R2, R3, 0x6000, R2, 0xd8, !PT ;  /* 0x0000600003027812 */ /* 0x008fc800078ed802 */
[----:B------:R-:W-:-:S05]  /*0540*/  LOP3.LUT R2, R2, 0x400000, RZ, 0xb8, !PT ;  /* 0x0040000002027812 */ /* 0x000fca00078eb8ff */
[----:B------:R5:W-:Y:S02]  /*0550*/  STS [UR58+0x8], R2 ;  /* 0x00000802ff007988 */ /* 0x000be4000800083a */
.L_x_10:
[----:B------:R-:W-:Y:S05]  /*0560*/  BSYNC B0 ;  /* 0x0000000000007941 */ /* 0x000fea0003800000 */
.L_x_7:
[----:B-12345:R-:W1:Y:S02]  /*0570*/  @!P2 LDS R2, [UR58+0x8] ;  /* 0x0000083aff02a984 */ /* 0x03ee640008000800 */
[----:B-1----:R-:W-:-:S05]  /*0580*/  @!P2 LOP3.LUT R2, R2, 0x8000, RZ, 0xb8, !PT ;  /* 0x000080000202a812 */ /* 0x002fca00078eb8ff */
[----:B------:R3:W-:Y:S02]  /*0590*/  @!P2 STS [UR58+0x8], R2 ;  /* 0x00000802ff00a988 */ /* 0x0007e4000800083a */
.L_x_11:
[----:B------:R-:W-:Y:S05]  /*05a0*/  BSYNC B1 ;  /* 0x0000000000017941 */ /* 0x000fea0003800000 */
.L_x_6:
[----:B------:R-:W-:Y:S05]  /*05b0*/  WARPSYNC.ALL ;  /* 0x0000000000007948 */ /* 0x000fea0003800000 */
[----:B------:R-:W4:Y:S02]  /*05c0*/  LDC R5, c[0x0][0x22c] ;  /* 0x00008b00ff057b82 */ /* 0x000f240000000800 */
[----:B----4-:R-:W-:Y:S01]  /*05d0*/  VIADD R5, R5, 0xffffffff ;  /* 0xffffffff05057836 */ /* 0x010fe20000000000 */
[----:B------:R-:W-:Y:S06]  /*05e0*/  @P0 BRA `(.L_x_12) ;  /* 0x0000000000280947 */ /* 0x000fec0003800000 */
[----:B-123--:R-:W1:Y:S01]  /*05f0*/  S2R R2, SR_LANEID ;  /* 0x0000000000027919 */ /* 0x00ee620000000000 */
[----:B------:R-:W-:Y:S05]  /*0600*/  WARPSYNC.ALL ;  /* 0x0000000000007948 */ /* 0x000fea0003800000 */
[----:B-1----:R-:W-:-:S05]  /*0610*/  IMAD.SHL.U32 R7, R2, 0x4, RZ ;  /* 0x0000000402077824 */ /* 0x002fca00078e00ff */
[----:B------:R-:W1:Y:S01]  /*0620*/  LDS R9, [R7+UR58] ;  /* 0x0000003a07097984 */ /* 0x000e620008000800 */
[----:B------:R-:W-:-:S05]  /*0630*/  IADD3 R2, P1, R7, UR4, RZ ;  /* 0x0000000407027c10 */ /* 0x000fca000ff3e0ff */
[----:B------:R-:W-:-:S05]  /*0640*/  IMAD.X R3, RZ, RZ, UR5, P1 ;  /* 0x00000005ff037e24 */ /* 0x000fca00088e06ff */
[----:B-1----:R4:W5:Y:S01]  /*0650*/  ATOMG.E.EXCH.STRONG.GPU PT, RZ, [R2], R9 ;  /* 0x0000000902ff73a8 */ /* 0x00296200041ee100 */
[----:B------:R-:W-:-:S04]  /*0660*/  DEPBAR {5,4,3,2,1,0} ;  /* 0x0000003f0000791a */ /* 0x000fc80000000000 */
[----:B------:R4:W-:Y:S01]  /*0670*/  UTMACCTL.IV [UR4] ;  /* 0x00000000040079b9 */ /* 0x0009e20008000000 */
[----:B------:R-:W-:Y:S01]  /*0680*/  NOP ;  /* 0x0000000000007918 */ /* 0x000fe20000000000 */
.L_x_12:
[----:B------:R-:W-:Y:S05]  /*0690*/  @P0 BRA `(.L_x_13) ;  /* 0x00000000000c0947 */ /* 0x000fea0003800000 */
[----:B------:R0:W-:Y:S01]  /*06a0*/  UTMACMDFLUSH ;  /* 0x00000000000079b7 */ /* 0x0001e20000000000 */
[----:B------:R-:W-:Y:S05]  /*06b0*/  @P0 BRA `(.L_x_13) ;  /* 0x0000000000040947 */ /* 0x000fea0003800000 */
[----:B------:R-:W-:-:S04]  /*06c0*/  DEPBAR.LE SB0, 0x0 ;  /* 0x000080000000791a */ /* 0x000fc80000000000 */
.L_x_13:
[----:B------:R-:W-:Y:S05]  /*06d0*/  WARPSYNC.ALL ;  /* 0x0000000000007948 */ /* 0x000fea0003800000 */
[----:B-----5:R-:W-:Y:S06]  /*06e0*/  BAR.SYNC.DEFER_BLOCKING 0x0 ;  /* 0x0000000000007b1d */ /* 0x020fec0000010000 */
[----:B------:R-:W-:Y:S02]  /*06f0*/  BSSY B1, `(.L_x_14) ;  /* 0x000000b000017945 */ /* 0x000fe40003800000 */
[----:B------:R-:W-:Y:S06]  /*0700*/  BAR.SYNC.DEFER_BLOCKING 0x0 ;  /* 0x0000000000007b1d */ /* 0x000fec0000010000 */
[----:B------:R5:W-:Y:S01]  /*0710*/  @!P0 STS [R12], RZ ;  /* 0x000000ff0c008388 */ /* 0x000be20000000800 */
[----:B------:R-:W-:Y:S01]  /*0720*/  NOP ;  /* 0x0000000000007918 */ /* 0x000fe20000000000 */
[----:B------:R-:W-:Y:S05]  /*0730*/  @P2 BRA `(.L_x_15) ;  /* 0x0000000000182947 */ /* 0x000fea0003800000 */
[----:B-1234-:R-:W1:Y:S01]  /*0740*/  LDS R2, [UR58+0x8] ;  /* 0x0000083aff027984 */ /* 0x01ee620008000800 */
[----:B------:R-:W2:Y:S01]  /*0750*/  LDC.64 R8, c[0x0][0x218] ;  /* 0x00008600ff087b82 */ /* 0x000ea20000000a00 */
[----:B------:R-:W-:Y:S02]  /*0760*/  IMAD.MOV.U32 R3, RZ, RZ, 0x70 ;  /* 0x00000070ff037424 */ /* 0x000fe400078e00ff */
[----:B--2---:R2:W-:Y:S03]  /*0770*/  STS.64 [UR58], R8 ;  /* 0x00000008ff007988 */ /* 0x0045e60008000a3a */
[----:B-1----:R-:W-:-:S05]  /*0780*/  LOP3.LUT R2, R2, 0x10, R3, 0xd8, !PT ;  /* 0x0000001002027812 */ /* 0x002fca00078ed803 */
[----:B------:R2:W-:Y:S02]  /*0790*/  STS [UR58+0x8], R2 ;  /* 0x00000802ff007988 */ /* 0x0005e4000800083a */
.L_x_15:
[----:B----4-:R-:W-:Y:S05]  /*07a0*/  BSYNC B1 ;  /* 0x0000000000017941 */ /* 0x010fea0003800000 */
.L_x_14:
[----:B------:R-:W-:Y:S04]  /*07b0*/  BSSY B1, `(.L_x_16) ;  /* 0x000000a000017945 */ /* 0x000fe80003800000 */
[----:B------:R-:W-:Y:S05]  /*07c0*/  @P2 BRA `(.L_x_17) ;  /* 0x0000000000202947 */ /* 0x000fea0003800000 */
[----:B-123--:R-:W1:Y:S01]  /*07d0*/  LDS R2, [UR58+0x34] ;  /* 0x0000343aff027984 */ /* 0x00ee620008000800 */
[----:B------:R-:W-:Y:S02]  /*07e0*/  IMAD.MOV.U32 R7, RZ, RZ, 0x3f000000 ;  /* 0x3f000000ff077424 */ /* 0x000fe400078e00ff */
[----:B------:R-:W-:Y:S01]  /*07f0*/  @!P2 IMAD.MOV.U32 R3, RZ, RZ, 0x7f ;  /* 0x0000007fff03a424 */ /* 0x000fe200078e00ff */
[----:B------:R-:W2:Y:S02]  /*0800*/  @!P2 LDS R8, [UR58+0x38] ;  /* 0x0000383aff08a984 */ /* 0x000ea40008000800 */
[----:B-1----:R-:W-:Y:S02]  /*0810*/  LOP3.LUT R2, R2, 0xff000000, R7, 0xb8, !PT ;  /* 0xff00000002027812 */ /* 0x002fe400078eb807 */
[----:B--2---:R-:W-:-:S03]  /*0820*/  @!P2 LOP3.LUT R3, R8, 0xff, R3, 0xb8, !PT ;  /* 0x000000ff0803a812 */ /* 0x004fc600078eb803 */
[----:B------:R4:W-:Y:S04]  /*0830*/  STS [UR58+0x34], R2 ;  /* 0x00003402ff007988 */ /* 0x0009e8000800083a */
[----:B------:R4:W-:Y:S02]  /*0840*/  @!P2 STS [UR58+0x38], R3 ;  /* 0x00003803ff00a988 */ /* 0x0009e4000800083a */
.L_x_17:
[----:B------:R-:W-:Y:S05]  /*0850*/  BSYNC B1 ;  /* 0x0000000000017941 */ /* 0x000fea0003800000 */
.L_x_16:
[----:B------:R-:W-:Y:S04]  /*0860*/  BSSY B1, `(.L_x_18) ;  /* 0x0000004000017945 */ /* 0x000fe80003800000 */
[----:B------:R-:W-:Y:S05]  /*0870*/  @P2 BRA `(.L_x_19) ;  /* 0x0000000000082947 */ /* 0x000fea0003800000 */
[----:B------:R1:W-:Y:S04]  /*0880*/  STS [UR58+0x24], R14 ;  /* 0x0000240eff007988 */ /* 0x0003e8000800083a */
[----:B------:R1:W-:Y:S02]  /*0890*/  STS [UR58+0x20], R5 ;  /* 0x00002005ff007988 */ /* 0x0003e4000800083a */
.L_x_19:
[----:B------:R-:W-:Y:S05]  /*08a0*/  BSYNC B1 ;  /* 0x0000000000017941 */ /* 0x000fea0003800000 */
.L_x_18:
[----:B------:R-:W-:Y:S04]  /*08b0*/  BSSY B1, `(.L_x_20) ;  /* 0x000000e000017945 */ /* 0x000fe80003800000 */
[----:B------:R-:W-:Y:S05]  /*08c0*/  @P2 BRA `(.L_x_21) ;  /* 0x0000000000302947 */ /* 0x000fea0003800000 */
[----:B----4-:R-:W4:Y:S01]  /*08d0*/  LDS R3, [UR58+0x34] ;  /* 0x0000343aff037984 */ /* 0x010f220008000800 */
[----:B------:R-:W4:Y:S03]  /*08e0*/  LDC.64 R10, c[0x0][0x240] ;  /* 0x00009000ff0a7b82 */ /* 0x000f260000000a00 */
[----:B-123--:R-:W1:Y:S01]  /*08f0*/  LDS R2, [UR58+0x1c] ;  /* 0x00001c3aff027984 */ /* 0x00ee620008000800 */
[C---:B----4-:R-:W-:Y:S01]  /*0900*/  SHF.L.U64.HI R8, R10.reuse, 0x1, R11 ;  /* 0x000000010a087819 */ /* 0x050fe2000001020b */
[----:B------:R-:W-:-:S03]  /*0910*/  IMAD.SHL.U32 R7, R10, 0x2, RZ ;  /* 0x000000020a077824 */ /* 0x000fc600078e00ff */
[--C-:B------:R-:W-:Y:S02]  /*0920*/  SHF.R.U32.HI R9, RZ, 0x4, R8.reuse ;  /* 0x00000004ff097819 */ /* 0x100fe40000011608 */
[----:B------:R-:W-:-:S05]  /*0930*/  SHF.R.U64 R7, R7, 0x4, R8 ;  /* 0x0000000407077819 */ /* 0x000fca0000001208 */
[----:B------:R2:W-:Y:S01]  /*0940*/  STS [UR58+0xc], R7 ;  /* 0x00000c07ff007988 */ /* 0x0005e2000800083a */
[----:B------:R-:W-:Y:S02]  /*0950*/  LOP3.LUT R3, R3, 0x7, RZ, 0xb8, !PT ;  /* 0x0000000703037812 */ /* 0x000fe400078eb8ff */
[----:B-1----:R-:W-:-:S03]  /*0960*/  LOP3.LUT R2, R2, 0xf, R9, 0xb8, !PT ;  /* 0x0000000f02027812 */ /* 0x002fc600078eb809 */
[----:B------:R2:W-:Y:S04]  /*0970*/  STS [UR58+0x34], R3 ;  /* 0x00003403ff007988 */ /* 0x0005e8000800083a */
[----:B------:R2:W-:Y:S02]  /*0980*/  STS [UR58+0x1c], R2 ;  /* 0x00001c02ff007988 */ /* 0x0005e4000800083a */
.L_x_21:
[----:B------:R-:W-:Y:S05]  /*0990*/  BSYNC B1 ;  /* 0x0000000000017941 */ /* 0x000fea0003800000 */
.L_x_20:
[----:B------:R-:W-:Y:S04]  /*09a0*/  BSSY B2, `(.L_x_22) ;  /* 0x000001a000027945 */ /* 0x000fe80003800000 */
[----:B------:R-:W-:Y:S04]  /*09b0*/  BSSY B1, `(.L_x_23) ;  /* 0x0000015000017945 */ /* 0x000fe80003800000 */
[----:B------:R-:W-:Y:S05]  /*09c0*/  @P2 BRA `(.L_x_24) ;  /* 0x0000000000202947 */ /* 0x000fea0003800000 */
[----:B-1234-:R-:W1:Y:S02]  /*09d0*/  LDS R2, [UR58+0x34] ;  /* 0x0000343aff027984 */ /* 0x01ee640008000800 */
[----:B-1----:R-:W-:-:S05]  /*09e0*/  LOP3.LUT R2, R2, 0x38, RZ, 0xb8, !PT ;  /* 0x0000003802027812 */ /* 0x002fca00078eb8ff */
[----:B------:R1:W-:Y:S01]  /*09f0*/  STS [UR58+0x34], R2 ;  /* 0x00003402ff007988 */ /* 0x0003e2000800083a */
[----:B------:R-:W-:Y:S05]  /*0a00*/  @P2 BRA `(.L_x_25) ;  /* 0x0000000000202947 */ /* 0x000fea0003800000 */
[----:B-1----:R-:W1:Y:S01]  /*0a10*/  LDS R2, [UR58+0x8] ;  /* 0x0000083aff027984 */ /* 0x002e620008000800 */
[----:B------:R-:W-:-:S05]  /*0a20*/  IMAD.MOV.U32 R3, RZ, RZ, 0x780 ;  /* 0x00000780ff037424 */ /* 0x000fca00078e00ff */
[----:B-1----:R-:W-:-:S05]  /*0a30*/  LOP3.LUT R2, R2, 0x300, R3, 0xd8, !PT ;  /* 0x0000030002027812 */ /* 0x002fca00078ed803 */
[----:B------:R1:W-:Y:S02]  /*0a40*/  STS [UR58+0x8], R2 ;  /* 0x00000802ff007988 */ /* 0x0003e4000800083a */
.L_x_24:
[----:B------:R-:W-:Y:S05]  /*0a50*/  @P2 BRA `(.L_x_26) ;  /* 0x0000000000282947 */ /* 0x000fea0003800000 */
[----:B-1234-:R-:W1:Y:S02]  /*0a60*/  LDS R2, [UR58+0x8] ;  /* 0x0000083aff027984 */ /* 0x01ee640008000800 */
[----:B-1----:R-:W-:-:S05]  /*0a70*/  LOP3.LUT R2, R2, 0x1800, RZ, 0xb8, !PT ;  /* 0x0000180002027812 */ /* 0x002fca00078eb8ff */
[----:B------:R2:W-:Y:S02]  /*0a80*/  STS [UR58+0x8], R2 ;  /* 0x00000802ff007988 */ /* 0x0005e4000800083a */
.L_x_25:
[----:B------:R-:W-:Y:S05]  /*0a90*/  @P2 BREAK B1 ;  /* 0x0000000000012942 */ /* 0x000fea0003800000 */
[----:B------:R-:W-:Y:S05]  /*0aa0*/  @P2 BRA `(.L_x_27) ;  /* 0x0000000000242947 */ /* 0x000fea0003800000 */
[----:B-12---:R-:W1:Y:S01]  /*0ab0*/  LDS R2, [UR58+0x8] ;  /* 0x0000083aff027984 */ /* 0x006e620008000800 */
[----:B------:R-:W-:-:S05]  /*0ac0*/  IMAD.MOV.U32 R3, RZ, RZ, 0x6000 ;  /* 0x00006000ff037424 */ /* 0x000fca00078e00ff */
[----:B-1----:R-:W-:-:S04]  /*0ad0*/  LOP3.LUT R2, R2, 0x6000, R3, 0xd8, !PT ;  /* 0x0000600002027812 */ /* 0x002fc800078ed803 */
[----:B------:R-:W-:-:S05]  /*0ae0*/  LOP3.LUT R2, R2, 0x400000, RZ, 0xb8, !PT ;  /* 0x0040000002027812 */ /* 0x000fca00078eb8ff */
[----:B------:R1:W-:Y:S02]  /*0af0*/  STS [UR58+0x8], R2 ;  /* 0x00000802ff007988 */ /* 0x0003e4000800083a */
.L_x_26:
[----:B------:R-:W-:Y:S05]  /*0b00*/  BSYNC B1 ;  /* 0x0000000000017941 */ /* 0x000fea0003800000 */
.L_x_23:
[----:B-1234-:R-:W1:Y:S02]  /*0b10*/  @!P2 LDS R2, [UR58+0x8] ;  /* 0x0000083aff02a984 */ /* 0x01ee640008000800 */
[----:B-1----:R-:W-:-:S05]  /*0b20*/  @!P2 LOP3.LUT R2, R2, 0x8000, RZ, 0xb8, !PT ;  /* 0x000080000202a812 */ /* 0x002fca00078eb8ff */
[----:B------:R3:W-:Y:S02]  /*0b30*/  @!P2 STS [UR58+0x8], R2 ;  /* 0x00000802ff00a988 */ /* 0x0007e4000800083a */
.L_x_27:
[----:B------:R-:W-:Y:S05]  /*0b40*/  BSYNC B2 ;  /* 0x0000000000027941 */ /* 0x000fea0003800000 */
.L_x_22:
[----:B------:R-:W-:Y:S05]  /*0b50*/  WARPSYNC.ALL ;  /* 0x0000000000007948 */ /* 0x000fea0003800000 */
[----:B------:R-:W-:-:S04]  /*0b60*/  UIADD3 UR7, UR8, 0x80, URZ ;  /* 0x0000008008077890 */ /* 0x000fc8000fffe03f */
[----:B------:R-:W-:-:S04]  /*0b70*/  UIADD3 UR6, UP0, UR7, UR52, URZ ;  /* 0x0000003407067290 */ /* 0x000fc8000ff1e03f */
[----:B------:R-:W-:Y:S01]  /*0b80*/  ULEA.HI.X.SX32 UR7, UR7, UR53, 0x1, UP0 ;  /* 0x0000003507077291 */ /* 0x000fe200080f0e3f */
[----:B------:R-:W-:Y:S11]  /*0b90*/  @P0 BRA `(.L_x_28) ;  /* 0x0000000000280947 */ /* 0x000ff60003800000 */
[----:B-123--:R-:W1:Y:S01]  /*0ba0*/  S2R R2, SR_LANEID ;  /* 0x0000000000027919 */ /* 0x00ee620000000000 */
[----:B------:R-:W-:Y:S05]  /*0bb0*/  WARPSYNC.ALL ;  /* 0x0000000000007948 */ /* 0x000fea0003800000 */
[----:B-1----:R-:W-:-:S05]  /*0bc0*/  IMAD.SHL.U32 R8, R2, 0x4, RZ ;  /* 0x0000000402087824 */ /* 0x002fca00078e00ff */
[----:B------:R-:W1:Y:S01]  /*0bd0*/  LDS R7, [R8+UR58] ;  /* 0x0000003a08077984 */ /* 0x000e620008000800 */
[----:B------:R-:W-:-:S05]  /*0be0*/  IADD3 R2, P1, R8, UR6, RZ ;  /* 0x0000000608027c10 */ /* 0x000fca000ff3e0ff */
[----:B------:R-:W-:-:S05]  /*0bf0*/  IMAD.X R3, RZ, RZ, UR7, P1 ;  /* 0x00000007ff037e24 */ /* 0x000fca00088e06ff */
[----:B-1----:R4:W2:Y:S01]  /*0c00*/  ATOMG.E.EXCH.STRONG.GPU PT, RZ, [R2], R7 ;  /* 0x0000000702ff73a8 */ /* 0x0028a200041ee100 */
[----:B------:R-:W-:-:S04]  /*0c10*/  DEPBAR {5,4,3,2,1,0} ;  /* 0x0000003f0000791a */ /* 0x000fc80000000000 */
[----:B------:R4:W-:Y:S01]  /*0c20*/  UTMACCTL.IV [UR6] ;  /* 0x00000000060079b9 */ /* 0x0009e20008000000 */
[----:B------:R-:W-:Y:S01]  /*0c30*/  NOP ;  /* 0x0000000000007918 */ /* 0x000fe20000000000 */
.L_x_28:
[----:B------:R-:W-:Y:S05]  /*0c40*/  @P0 BRA `(.L_x_29) ;  /* 0x00000000000c0947 */ /* 0x000fea0003800000 */
[----:B------:R0:W-:Y:S01]  /*0c50*/  UTMACMDFLUSH ;  /* 0x00000000000079b7 */ /* 0x0001e20000000000 */
[----:B------:R-:W-:Y:S05]  /*0c60*/  @P0 BRA `(.L_x_29) ;  /* 0x0000000000040947 */ /* 0x000fea0003800000 */
[----:B------:R-:W-:-:S04]  /*0c70*/  DEPBAR.LE SB0, 0x0 ;  /* 0x000080000000791a */ /* 0x000fc80000000000 */
.L_x_29:
[----:B------:R-:W-:Y:S05]  /*0c80*/  WARPSYNC.ALL ;  /* 0x0000000000007948 */ /* 0x000fea0003800000 */
[----:B--2---:R-:W-:Y:S06]  /*0c90*/  BAR.SYNC.DEFER_BLOCKING 0x0 ;  /* 0x0000000000007b1d */ /* 0x004fec0000010000 */
[----:B------:R-:W-:Y:S02]  /*0ca0*/  BSSY B2, `(.L_x_30) ;  /* 0x000000b000027945 */ /* 0x000fe40003800000 */
[----:B------:R-:W-:Y:S06]  /*0cb0*/  BAR.SYNC.DEFER_BLOCKING 0x0 ;  /* 0x0000000000007b1d */ /* 0x000fec0000010000 */
[----:B------:R2:W-:Y:S01]  /*0cc0*/  @!P0 STS [R12], RZ ;  /* 0x000000ff0c008388 */ /* 0x0005e20000000800 */
[----:B------:R-:W-:Y:S01]  /*0cd0*/  NOP ;  /* 0x0000000000007918 */ /* 0x000fe20000000000 */
[----:B------:R-:W-:Y:S05]  /*0ce0*/  @P2 BRA `(.L_x_31) ;  /* 0x0000000000182947 */ /* 0x000fea0003800000 */
[----:B-1-34-:R-:W1:Y:S01]  /*0cf0*/  LDS R2, [UR58+0x8] ;  /* 0x0000083aff027984 */ /* 0x01ae620008000800 */
[----:B------:R-:W3:Y:S01]  /*0d00*/  LDC.64 R8, c[0x0][0x220] ;  /* 0x00008800ff087b82 */ /* 0x000ee20000000a00 */
[----:B------:R-:W-:Y:S02]  /*0d10*/  IMAD.MOV.U32 R3, RZ, RZ, 0x70 ;  /* 0x00000070ff037424 */ /* 0x000fe400078e00ff */
[----:B---3--:R3:W-:Y:S03]  /*0d20*/  STS.64 [UR58], R8 ;  /* 0x00000008ff007988 */ /* 0x0087e60008000a3a */
[----:B-1----:R-:W-:-:S05]  /*0d30*/  LOP3.LUT R2, R2, 0x10, R3, 0xd8, !PT ;  /* 0x0000001002027812 */ /* 0x002fca00078ed803 */
[----:B------:R3:W-:Y:S02]  /*0d40*/  STS [UR58+0x8], R2 ;  /* 0x00000802ff007988 */ /* 0x0007e4000800083a */
.L_x_31:
[----:B----4-:R-:W-:Y:S05]  /*0d50*/  BSYNC B2 ;  /* 0x0000000000027941 */ /* 0x010fea0003800000 */
.L_x_30:
[----:B------:R-:W-:Y:S04]  /*0d60*/  BSSY B3, `(.L_x_32) ;  /* 0x0000011000037945 */ /* 0x000fe80003800000 */
[----:B------:R-:W-:Y:S04]  /*0d70*/  BSSY B2, `(.L_x_33) ;  /* 0x000000e000027945 */ /* 0x000fe80003800000 */
[----:B------:R-:W-:Y:S05]  /*0d80*/  @P2 BRA `(.L_x_34) ;  /* 0x0000000000242947 */ /* 0x000fea0003800000 */
[----:B-1-3--:R-:W1:Y:S01]  /*0d90*/  LDS R2, [UR58+0x34] ;  /* 0x0000343aff027984 */ /* 0x00ae620008000800 */
[----:B------:R-:W-:-:S05]  /*0da0*/  IMAD.MOV.U32 R3, RZ, RZ, 0x3f000000 ;  /* 0x3f000000ff037424 */ /* 0x000fca00078e00ff */
[----:B-1----:R-:W-:-:S05]  /*0db0*/  LOP3.LUT R2, R2, 0xff000000, R3, 0xb8, !PT ;  /* 0xff00000002027812 */ /* 0x002fca00078eb803 */
[----:B------:R1:W-:Y:S01]  /*0dc0*/  STS [UR58+0x34], R2 ;  /* 0x00003402ff007988 */ /* 0x0003e2000800083a */
[----:B------:R-:W-:Y:S05]  /*0dd0*/  @P2 BRA `(.L_x_35) ;  /* 0x00000000001c2947 */ /* 0x000fea0003800000 */
[----:B-1----:R-:W1:Y:S01]  /*0de0*/  LDS R2, [UR58+0x38] ;  /* 0x0000383aff027984 */ /* 0x002e620008000800 */
[----:B------:R-:W-:-:S05]  /*0df0*/  IMAD.MOV.U32 R3, RZ, RZ, 0xff ;  /* 0x000000ffff037424 */ /* 0x000fca00078e00ff */
[----:B-1----:R-:W-:-:S05]  /*0e00*/  LOP3.LUT R2, R2, 0xff, R3, 0xb8, !PT ;  /* 0x000000ff02027812 */ /* 0x002fca00078eb803 */
[----:B------:R4:W-:Y:S02]  /*0e10*/  STS [UR58+0x38], R2 ;  /* 0x00003802ff007988 */ /* 0x0009e4000800083a */
.L_x_34:
[----:B------:R-:W-:Y:S05]  /*0e20*/  @P2 BREAK B2 ;  /* 0x0000000000022942 */ /* 0x000fea0003800000 */
[----:B------:R-:W-:Y:S05]  /*0e30*/  @P2 BRA `(.L_x_36) ;  /* 0x00000000000c2947 */ /* 0x000fea0003800000 */
[----:B------:R1:W-:Y:S02]  /*0e40*/  STS [UR58+0x20], R5 ;  /* 0x00002005ff007988 */ /* 0x0003e4000800083a */
.L_x_35:
[----:B------:R-:W-:Y:S05]  /*0e50*/  BSYNC B2 ;  /* 0x0000000000027941 */ /* 0x000fea0003800000 */
.L_x_33:
[----:B------:R1:W-:Y:S02]  /*0e60*/  @!P2 STS [UR58+0x24], R4 ;  /* 0x00002404ff00a988 */ /* 0x0003e4000800083a */
.L_x_36:
[----:B------:R-:W-:Y:S05]  /*0e70*/  BSYNC B3 ;  /* 0x0000000000037941 */ /* 0x000fea0003800000 */
.L_x_32:
[----:B------:R-:W-:Y:S05]  /*0e80*/  WARPSYNC.ALL ;  /* 0x0000000000007948 */ /* 0x000fea0003800000 */
[----:B------:R-:W-:Y:S04]  /*0e90*/  BSSY B3, `(.L_x_37) ;  /* 0x000000e000037945 */ /* 0x000fe80003800000 */
[----:B------:R-:W-:Y:S05]  /*0ea0*/  @P2 BRA `(.L_x_38) ;  /* 0x0000000000302947 */ /* 0x000fea0003800000 */
[----:B------:R-:W5:Y:S01]  /*0eb0*/  LDS R3, [UR58+0x34] ;  /* 0x0000343aff037984 */ /* 0x000f620008000800 */
[----:B-1----:R-:W1:Y:S03]  /*0ec0*/  LDC.64 R4, c[0x0][0x248] ;  /* 0x00009200ff047b82 */ /* 0x002e660000000a00 */
[----:B---34-:R-:W3:Y:S01]  /*0ed0*/  LDS R2, [UR58+0x1c] ;  /* 0x00001c3aff027984 */ /* 0x018ee20008000800 */
[C---:B-1----:R-:W-:Y:S01]  /*0ee0*/  SHF.L.U64.HI R5, R4.reuse, 0x1, R5 ;  /* 0x0000000104057819 */ /* 0x042fe20000010205 */
[----:B------:R-:W-:-:S03]  /*0ef0*/  IMAD.SHL.U32 R4, R4, 0x2, RZ ;  /* 0x0000000204047824 */ /* 0x000fc600078e00ff */
[--C-:B------:R-:W-:Y:S02]  /*0f00*/  SHF.R.U32.HI R7, RZ, 0x4, R5.reuse ;  /* 0x00000004ff077819 */ /* 0x100fe40000011605 */
[----:B------:R-:W-:-:S05]  /*0f10*/  SHF.R.U64 R4, R4, 0x4, R5 ;  /* 0x0000000404047819 */ /* 0x000fca0000001205 */
[----:B------:R1:W-:Y:S01]  /*0f20*/  STS [UR58+0xc], R4 ;  /* 0x00000c04ff007988 */ /* 0x0003e2000800083a */
[----:B-----5:R-:W-:Y:S02]  /*0f30*/  LOP3.LUT R3, R3, 0x7, RZ, 0xb8, !PT ;  /* 0x0000000703037812 */ /* 0x020fe400078eb8ff */
[----:B---3--:R-:W-:-:S03]  /*0f40*/  LOP3.LUT R2, R2, 0xf, R7, 0xb8, !PT ;  /* 0x0000000f02027812 */ /* 0x008fc600078eb807 */
[----:B------:R1:W-:Y:S04]  /*0f50*/  STS [UR58+0x34], R3 ;  /* 0x00003403ff007988 */ /* 0x0003e8000800083a */
[----:B------:R1:W-:Y:S02]  /*0f60*/  STS [UR58+0x1c], R2 ;  /* 0x00001c02ff007988 */ /* 0x0003e4000800083a */
.L_x_38:
[----:B------:R-:W-:Y:S05]  /*0f70*/  BSYNC B3 ;  /* 0x0000000000037941 */ /* 0x000fea0003800000 */
.L_x_37:
[----:B------:R-:W-:Y:S04]  /*0f80*/  BSSY B3, `(.L_x_39) ;  /* 0x000001a000037945 */ /* 0x000fe80003800000 */
[----:B------:R-:W-:Y:S04]  /*0f90*/  BSSY B4, `(.L_x_40) ;  /* 0x0000015000047945 */ /* 0x000fe80003800000 */
[----:B------:R-:W-:Y:S05]  /*0fa0*/  @P2 BRA `(.L_x_41) ;  /* 0x0000000000202947 */ /* 0x000fea0003800000 */
[----:B-1-34-:R-:W1:Y:S02]  /*0fb0*/  LDS R2, [UR58+0x34] ;  /* 0x0000343aff027984 */ /* 0x01ae640008000800 */
[----:B-1----:R-:W-:-:S05]  /*0fc0*/  LOP3.LUT R2, R2, 0x38, RZ, 0xb8, !PT ;  /* 0x0000003802027812 */ /* 0x002fca00078eb8ff */
[----:B------:R1:W-:Y:S01]  /*0fd0*/  STS [UR58+0x34], R2 ;  /* 0x00003402ff007988 */ /* 0x0003e2000800083a */
[----:B------:R-:W-:Y:S05]  /*0fe0*/  @P2 BRA `(.L_x_42) ;  /* 0x0000000000202947 */ /* 0x000fea0003800000 */
[----:B-1----:R-:W1:Y:S01]  /*0ff0*/  LDS R2, [UR58+0x8] ;  /* 0x0000083aff027984 */ /* 0x002e620008000800 */
[----:B------:R-:W-:-:S05]  /*1000*/  IMAD.MOV.U32 R3, RZ, RZ, 0x780 ;  /* 0x00000780ff037424 */ /* 0x000fca00078e00ff */
[----:B-1----:R-:W-:-:S05]  /*1010*/  LOP3.LUT R2, R2, 0x300, R3, 0xd8, !PT ;  /* 0x0000030002027812 */ /* 0x002fca00078ed803 */
[----:B------:R1:W-:Y:S02]  /*1020*/  STS [UR58+0x8], R2 ;  /* 0x00000802ff007988 */ /* 0x0003e4000800083a */
.L_x_41:
[----:B------:R-:W-:Y:S05]  /*1030*/  @P2 BRA `(.L_x_43) ;  /* 0x0000000000282947 */ /* 0x000fea0003800000 */
[----:B-1-34-:R-:W1:Y:S02]  /*1040*/  LDS R2, [UR58+0x8] ;  /* 0x0000083aff027984 */ /* 0x01ae640008000800 */
[----:B-1----:R-:W-:-:S05]  /*1050*/  LOP3.LUT R2, R2, 0x1800, RZ, 0xb8, !PT ;  /* 0x0000180002027812 */ /* 0x002fca00078eb8ff */
[----:B------:R3:W-:Y:S02]  /*1060*/  STS [UR58+0x8], R2 ;  /* 0x00000802ff007988 */ /* 0x0007e4000800083a */
.L_x_42:
[----:B------:R-:W-:Y:S05]  /*1070*/  @P2 BREAK B4 ;  /* 0x0000000000042942 */ /* 0x000fea0003800000 */
[----:B------:R-:W-:Y:S05]  /*1080*/  @P2 BRA `(.L_x_44) ;  /* 0x0000000000242947 */ /* 0x000fea0003800000 */
[----:B-1-3--:R-:W1:Y:S01]  /*1090*/  LDS R2, [UR58+0x8] ;  /* 0x0000083aff027984 */ /* 0x00ae620008000800 */
[----:B------:R-:W-:-:S05]  /*10a0*/  IMAD.MOV.U32 R3, RZ, RZ, 0x6000 ;  /* 0x00006000ff037424 */ /* 0x000fca00078e00ff */
[----:B-1----:R-:W-:-:S04]  /*10b0*/  LOP3.LUT R2, R2, 0x6000, R3, 0xd8, !PT ;  /* 0x0000600002027812 */ /* 0x002fc800078ed803 */
[----:B------:R-:W-:-:S05]  /*10c0*/  LOP3.LUT R2, R2, 0x400000, RZ, 0xb8, !PT ;  /* 0x0040000002027812 */ /* 0x000fca00078eb8ff */
[----:B------:R1:W-:Y:S02]  /*10d0*/  STS [UR58+0x8], R2 ;  /* 0x00000802ff007988 */ /* 0x0003e4000800083a */
.L_x_43:
[----:B------:R-:W-:Y:S05]  /*10e0*/  BSYNC B4 ;  /* 0x0000000000047941 */ /* 0x000fea0003800000 */
.L_x_40:
[----:B-1-34-:R-:W1:Y:S02]  /*10f0*/  @!P2 LDS R2, [UR58+0x8] ;  /* 0x0000083aff02a984 */ /* 0x01ae640008000800 */
[----:B-1----:R-:W-:-:S05]  /*1100*/  @!P2 LOP3.LUT R2, R2, 0x8000, RZ, 0xb8, !PT ;  /* 0x000080000202a812 */ /* 0x002fca00078eb8ff */
[----:B------:R4:W-:Y:S02]  /*1110*/  @!P2 STS [UR58+0x8], R2 ;  /* 0x00000802ff00a988 */ /* 0x0009e4000800083a */
.L_x_44:
[----:B------:R-:W-:Y:S05]  /*1120*/  BSYNC B3 ;  /* 0x0000000000037941 */ /* 0x000fea0003800000 */
.L_x_39:
[----:B------:R-:W-:Y:S05]  /*1130*/  WARPSYNC.ALL ;  /* 0x0000000000007948 */ /* 0x000fea0003800000 */
[----:B------:R-:W-:Y:S01]  /*1140*/  UIADD3 UR8, UR8, 0x100, URZ ;  /* 0x0000010008087890 */ /* 0x000fe2000fffe03f */
[----:B------:R-:W-:Y:S01]  /*1150*/  ISETP.GE.AND P1, PT, R15, 0x1, PT ;  /* 0x000000010f00780c */ /* 0x000fe20003f26270 */
[----:B------:R-:W-:Y:S01]  /*1160*/  IMAD.MOV.U32 R88, RZ, RZ, RZ ;  /* 0x000000ffff587224 */ /* 0x000fe200078e00ff */
[----:B------:R-:W-:Y:S01]  /*1170*/  SHF.R.U32.HI R7, RZ, 0x5, R0 ;  /* 0x00000005ff077819 */ /* 0x000fe20000011600 */
[----:B------:R-:W-:-:S04]  /*1180*/  UIADD3 UR52, UP0, UR8, UR52, URZ ;  /* 0x0000003408347290 */ /* 0x000fc8000ff1e03f */
[----:B------:R-:W-:Y:S01]  /*1190*/  ULEA.HI.X.SX32 UR53, UR8, UR53, 0x1, UP0 ;  /* 0x0000003508357291 */ /* 0x000fe200080f0e3f */
[----:B------:R-:W-:Y:S11]  /*11a0*/  @P0 BRA `(.L_x_45) ;  /* 0x0000000000280947 */ /* 0x000ff60003800000 */
[----:B-1-34-:R-:W1:Y:S01]  /*11b0*/  S2R R2, SR_LANEID ;  /* 0x0000000000027919 */ /* 0x01ae620000000000 */
[----:B------:R-:W-:Y:S05]  /*11c0*/  WARPSYNC.ALL ;  /* 0x0000000000007948 */ /* 0x000fea0003800000 */
[----:B-1----:R-:W-:-:S05]  /*11d0*/  IMAD.SHL.U32 R4, R2, 0x4, RZ ;  /* 0x0000000402047824 */ /* 0x002fca00078e00ff */
[----:B------:R-:W1:Y:S01]  /*11e0*/  LDS R5, [R4+UR58] ;  /* 0x0000003a04057984 */ /* 0x000e620008000800 */
[----:B------:R-:W-:-:S05]  /*11f0*/  IADD3 R2, P3, R4, UR52, RZ ;  /* 0x0000003404027c10 */ /* 0x000fca000ff7e0ff */
[----:B------:R-:W-:-:S05]  /*1200*/  IMAD.X R3, RZ, RZ, UR53, P3 ;  /* 0x00000035ff037e24 */ /* 0x000fca00098e06ff */
[----:B-1----:R1:W3:Y:S01]  /*1210*/  ATOMG.E.EXCH.STRONG.GPU PT, RZ, [R2], R5 ;  /* 0x0000000502ff73a8 */ /* 0x0022e200041ee100 */
[----:B------:R-:W-:-:S04]  /*1220*/  DEPBAR {5,4,3,2,1,0} ;  /* 0x0000003f0000791a */ /* 0x000fc80000000000 */
[----:B------:R1:W-:Y:S01]  /*1230*/  UTMACCTL.IV [UR52] ;  /* 0x00000000340079b9 */ /* 0x0003e20008000000 */
[----:B------:R-:W-:Y:S01]  /*1240*/  NOP ;  /* 0x0000000000007918 */ /* 0x000fe20000000000 */
.L_x_45:
[----:B------:R-:W-:Y:S05]  /*1250*/  @P0 BRA `(.L_x_46) ;  /* 0x00000000000c0947 */ /* 0x000fea0003800000 */
[----:B------:R0:W-:Y:S01]  /*1260*/  UTMACMDFLUSH ;  /* 0x00000000000079b7 */ /* 0x0001e20000000000 */
[----:B------:R-:W-:Y:S05]  /*1270*/  @P0 BRA `(.L_x_46) ;  /* 0x0000000000040947 */ /* 0x000fea0003800000 */
[----:B------:R-:W-:-:S04]  /*1280*/  DEPBAR.LE SB0, 0x0 ;  /* 0x000080000000791a */ /* 0x000fc80000000000 */
.L_x_46:
[----:B------:R-:W-:Y:S05]  /*1290*/  WARPSYNC.ALL ;  /* 0x0000000000007948 */ /* 0x000fea0003800000 */
[----:B---3--:R-:W-:Y:S01]  /*12a0*/  BAR.SYNC.DEFER_BLOCKING 0x0 ;  /* 0x0000000000007b1d */ /* 0x008fe20000010000 */
[----:B------:R-:W-:Y:S01]  /*12b0*/  R2UR UR56, R7 ;  /* 0x00000000073872ca */ /* 0x000fe200000e0000 */
[----:B------:R-:W-:Y:S01]  /*12c0*/  USHF.L.U32 UR57, UR54, 0x7, URZ ;  /* 0x0000000736397899 */ /* 0x000fe2000800063f */
[----:B------:R-:W-:Y:S01]  /*12d0*/  IMAD.MOV.U32 R89, RZ, RZ, RZ ;  /* 0x000000ffff597224 */ /* 0x000fe200078e00ff */
[----:B------:R-:W-:Y:S01]  /*12e0*/  USHF.L.U32 UR15, UR55, 0x8, URZ ;  /* 0x00000008370f7899 */ /* 0x000fe2000800063f */
[----:B------:R-:W-:Y:S01]  /*12f0*/  CS2R R90, SRZ ;  /* 0x00000000005a7805 */ /* 0x000fe2000001ff00 */
[----:B------:R-:W-:Y:S01]  /*1300*/  VOTEU.ALL UP0, P2 ;  /* 0x00000000003f7886 */ /* 0x000fe20001000000 */
[----:B------:R-:W-:Y:S01]  /*1310*/  UMOV UR8, 0x1 ;  /* 0x0000000100087882 */ /* 0x000fe20000000000 */
[----:B------:R-:W-:-:S02]  /*1320*/  CS2R R92, SRZ ;  /* 0x00000000005c7805 */ /* 0x000fc4000001ff00 */
[----:B------:R-:W-:Y:S02]  /*1330*/  CS2R R94, SRZ ;  /* 0x00000000005e7805 */ /* 0x000fe4000001ff00 */
[----:B------:R-:W-:Y:S01]  /*1340*/  CS2R R96, SRZ ;  /* 0x0000000000607805 */ /* 0x000fe2000001ff00 */
[----:B------:R-:W-:-:S04]  /*1350*/  @!UP0 UIADD3 UR8, -UR8, 0x100000, URZ ;  /* 0x0010000008088890 */ /* 0x000fc8000fffe13f */
[----:B------:R-:W-:Y:S02]  /*1360*/  @!UP0 USHF.L.U32 UR9, UR8, 0xb, URZ ;  /* 0x0000000b08098899 */ /* 0x000fe4000800063f */
[----:B------:R-:W-:Y:S01]  /*1370*/  @!UP0 USHF.L.U32 UR8, UR8, 0x1, URZ ;  /* 0x0000000108088899 */ /* 0x000fe2000800063f */
[----:B------:R-:W-:Y:S01]  /*1380*/  CS2R R98, SRZ ;  /* 0x0000000000627805 */ /* 0x000fe2000001ff00 */
[----:B------:R-:W-:Y:S01]  /*1390*/  VOTEU.ALL UP0, P2 ;  /* 0x00000000003f7886 */ /* 0x000fe20001000000 */
[----:B------:R-:W-:Y:S02]  /*13a0*/  CS2R R100, SRZ ;  /* 0x0000000000647805 */ /* 0x000fe4000001ff00 */
[----:B------:R-:W-:Y:S02]  /*13b0*/  CS2R R102, SRZ ;  /* 0x0000000000667805 */ /* 0x000fe4000001ff00 */
[----:B------:R-:W-:Y:S02]  /*13c0*/  CS2R R104, SRZ ;  /* 0x0000000000687805 */ /* 0x000fe4000001ff00 */
[----:B------:R-:W-:-:S02]  /*13d0*/  CS2R R106, SRZ ;  /* 0x00000000006a7805 */ /* 0x000fc4000001ff00 */
[----:B------:R-:W-:Y:S02]  /*13e0*/  CS2R R108, SRZ ;  /* 0x00000000006c7805 */ /* 0x000fe4000001ff00 */
[----:B------:R-:W-:Y:S02]  /*13f0*/  CS2R R110, SRZ ;  /* 0x00000000006e7805 */ /* 0x000fe4000001ff00 */
[----:B------:R-:W-:Y:S02]  /*1400*/  CS2R R112, SRZ ;  /* 0x0000000000707805 */ /* 0x000fe4000001ff00 */
[----:B------:R-:W-:Y:S02]  /*1410*/  CS2R R114, SRZ ;  /* 0x0000000000727805 */ /* 0x000fe4000001ff00 */
[----:B------:R-:W-:Y:S02]  /*1420*/  CS2R R116, SRZ ;  /* 0x0000000000747805 */ /* 0x000fe4000001ff00 */
[----:B------:R-:W-:Y:S01]  /*1430*/  CS2R R118, SRZ ;  /* 0x0000000000767805 */ /* 0x000fe2000001ff00 */
[----:B------:R-:W3:Y:S02]  /*1440*/  FENCE.VIEW.ASYNC.S ;  /* 0x00000000000073c6 */ /* 0x000ee40000000000 */
[----:B---3--:R3:W1:Y:S01]  /*1450*/  @!UP0 SYNCS.EXCH.64 URZ, [UR58+0x18000], UR8 ;  /* 0x018000083a3f85b2 */ /* 0x0086620008000100 */
[----:B------:R-:W-:-:S02]  /*1460*/  CS2R R120, SRZ ;  /* 0x0000000000787805 */ /* 0x000fc4000001ff00 */
[----:B------:R-:W-:Y:S02]  /*1470*/  CS2R R122, SRZ ;  /* 0x00000000007a7805 */ /* 0x000fe4000001ff00 */
[----:B------:R-:W-:Y:S02]  /*1480*/  CS2R R124, SRZ ;  /* 0x00000000007c7805 */ /* 0x000fe4000001ff00 */
        /* <DEDUP_REMOVED lines=44> */
[----:B------:R-:W-:Y:S01]  /*1750*/  CS2R R86, SRZ ;  /* 0x0000000000567805 */ /* 0x000fe2000001ff00 */
[----:B-1----:R-:W-:Y:S06]  /*1760*/  @!P1 BRA `(.L_x_47) ;  /* 0x00000008007c9947 */ /* 0x002fec0003800000 */
[----:B---3--:R-:W-:Y:S01]  /*1770*/  UIADD3 UR9, UR58, 0x10000, URZ ;  /* 0x000100003a097890 */ /* 0x008fe2000fffe03f */
[----:B------:R-:W-:Y:S01]  /*1780*/  CS2R R88, SRZ ;  /* 0x0000000000587805 */ /* 0x000fe2000001ff00 */
[----:B------:R-:W-:Y:S01]  /*1790*/  UMOV UR8, URZ ;  /* 0x0000003f00087c82 */ /* 0x000fe20008000000 */
[----:B------:R-:W-:Y:S01]  /*17a0*/  CS2R R90, SRZ ;  /* 0x00000000005a7805 */ /* 0x000fe2000001ff00 */
[----:B------:R-:W-:Y:S01]  /*17b0*/  USHF.R.U32.HI UR9, URZ, 0x4, UR9 ;  /* 0x000000043f097899 */ /* 0x000fe20008011609 */
[----:B------:R-:W-:Y:S02]  /*17c0*/  CS2R R92, SRZ ;  /* 0x00000000005c7805 */ /* 0x000fe4000001ff00 */
[----:B------:R-:W-:Y:S02]  /*17d0*/  CS2R R94, SRZ ;  /* 0x00000000005e7805 */ /* 0x000fe4000001ff00 */
[----:B------:R-:W-:Y:S01]  /*17e0*/  CS2R R96, SRZ ;  /* 0x0000000000607805 */ /* 0x000fe2000001ff00 */
[----:B------:R-:W-:Y:S01]  /*17f0*/  USGXT.U32 UR9, UR9, 0xe ;  /* 0x0000000e0909789a */ /* 0x000fe20008000000 */
[----:B------:R-:W-:-:S02]  /*1800*/  CS2R R98, SRZ ;  /* 0x0000000000627805 */ /* 0x000fc4000001ff00 */
[----:B------:R-:W-:Y:S02]  /*1810*/  CS2R R100, SRZ ;  /* 0x0000000000647805 */ /* 0x000fe4000001ff00 */
[----:B------:R-:W-:Y:S01]  /*1820*/  CS2R R102, SRZ ;  /* 0x0000000000667805 */ /* 0x000fe2000001ff00 */
[----:B------:R-:W-:Y:S01]  /*1830*/  UIADD3 UR22, UP0, UR9, 0x4000080, URZ ;  /* 0x0400008009167890 */ /* 0x000fe2000ff1e03f */
[----:B------:R-:W-:Y:S02]  /*1840*/  CS2R R104, SRZ ;  /* 0x0000000000687805 */ /* 0x000fe4000001ff00 */
[----:B------:R-:W-:Y:S02]  /*1850*/  CS2R R106, SRZ ;  /* 0x00000000006a7805 */ /* 0x000fe4000001ff00 */
[----:B------:R-:W-:Y:S01]  /*1860*/  CS2R R108, SRZ ;  /* 0x00000000006c7805 */ /* 0x000fe2000001ff00 */
[----:B------:R-:W-:Y:S01]  /*1870*/  UIADD3.X UR23, UR8, 0x40000040, URZ, UP0, !UPT ;  /* 0x4000004008177890 */ /* 0x000fe200087fe43f */
        /* <DEDUP_REMOVED lines=52> */
[----:B------:R-:W-:Y:S01]  /*1bc0*/  CS2R R86, SRZ ;  /* 0x0000000000567805 */ /* 0x000fe2000001ff00 */
[----:B------:R-:W-:Y:S02]  /*1bd0*/  ULOP3.LUT UR10, UR9, 0x4000000, URZ, 0xfc, !UPT ;  /* 0x04000000090a7892 */ /* 0x000fe4000f8efc3f */
[----:B------:R-:W-:Y:S02]  /*1be0*/  UIADD3.64 UR26, UR22, 0x80, URZ ;  /* 0x00000080161a7897 */ /* 0x000fe4000fffe03f */
[----:B------:R-:W-:-:S02]  /*1bf0*/  UIADD3.64 UR30, UR22, 0x100, URZ ;  /* 0x00000100161e7897 */ /* 0x000fc4000fffe03f */
[----:B------:R-:W-:Y:S02]  /*1c00*/  UIADD3.64 UR34, UR22, 0x180, URZ ;  /* 0x0000018016227897 */ /* 0x000fe4000fffe03f */
[----:B------:R-:W-:Y:S02]  /*1c10*/  UIADD3.64 UR38, UR22, 0x200, URZ ;  /* 0x0000020016267897 */ /* 0x000fe4000fffe03f */
[----:B------:R-:W-:Y:S02]  /*1c20*/  UIADD3.64 UR42, UR22, 0x280, URZ ;  /* 0x00000280162a7897 */ /* 0x000fe4000fffe03f */
[----:B------:R-:W-:Y:S01]  /*1c30*/  UIADD3.64 UR46, UR22, 0x300, URZ ;  /* 0x00000300162e7897 */ /* 0x000fe2000fffe03f */
[----:B------:R-:W-:Y:S01]  /*1c40*/  UMOV UR19, URZ ;  /* 0x0000003f00137c82 */ /* 0x000fe20008000000 */
[----:B------:R-:W-:-:S10]  /*1c50*/  UMOV UR11, 0x40000040 ;  /* 0x40000040000b7882 */ /* 0x000fd40000000000 */
.L_x_49:
[----:B------:R-:W-:Y:S01]  /*1c60*/  BAR.SYNC.DEFER_BLOCKING 0x0 ;  /* 0x0000000000007b1d */ /* 0x000fe20000010000 */
[----:B----4-:R-:W-:Y:S01]  /*1c70*/  @!P2 IMAD.MOV.U32 R2, RZ, RZ, 0x18000 ;  /* 0x00018000ff02a424 */ /* 0x010fe200078e00ff */
[----:B------:R-:W-:Y:S01]  /*1c80*/  ELECT P0, URZ, PT ;  /* 0x00000000003f782f */ /* 0x000fe20003800000 */
[----:B------:R-:W-:-:S03]  /*1c90*/  ULOP3.LUT UR8, UR56, 0x1, URZ, 0xc0, !UPT ;  /* 0x0000000138087892 */ /* 0x000fc6000f8ec03f */
[C---:B------:R-:W-:Y:S02]  /*1ca0*/  ISETP.LT.U32.AND P0, PT, R6.reuse, 0x40, P0 ;  /* 0x000000400600780c */ /* 0x040fe40000701070 */
[----:B------:R-:W-:Y:S01]  /*1cb0*/  ELECT P1, URZ, PT ;  /* 0x00000000003f782f */ /* 0x000fe20003820000 */
[----:B------:R-:W-:Y:S02]  /*1cc0*/  ULEA UR12, UR8, UR58, 0xf ;  /* 0x0000003a080c7291 */ /* 0x000fe4000f8e783f */
[----:B------:R-:W-:Y:S01]  /*1cd0*/  ULEA UR14, UR8, UR19, 0x6 ;  /* 0x00000013080e7291 */ /* 0x000fe2000f8e303f */
[----:B------:R-:W-:Y:S01]  /*1ce0*/  ISETP.LT.U32.AND P1, PT, R6, 0x40, P1 ;  /* 0x000000400600780c */ /* 0x000fe20000f21070 */
[----:B------:R-:W-:Y:S02]  /*1cf0*/  UIMAD UR16, UR8, -0x4000, UR12 ;  /* 0xffffc000081078a4 */ /* 0x000fe4000f8e020c */
[----:B------:R-:W-:Y:S02]  /*1d00*/  ULEA UR18, UR8, UR57, 0x6 ;  /* 0x0000003908127291 */ /* 0x000fe4000f8e303f */
[----:B------:R-:W-:-:S02]  /*1d10*/  USHF.L.U32 UR8, UR56, 0x7, URZ ;  /* 0x0000000738087899 */ /* 0x000fc4000800063f */
[----:B------:R-:W-:Y:S01]  /*1d20*/  VOTEU.ANY UP0, P0 ;  /* 0x00000000003f7886 */ /* 0x000fe20000000100 */
[----:B------:R-:W-:Y:S01]  /*1d30*/  VOTEU.ANY UP2, P0 ;  /* 0x00000000003f7886 */ /* 0x000fe20000040100 */
[----:B------:R-:W-:Y:S01]  /*1d40*/  ULOP3.LUT UR8, UR8, 0x200, URZ, 0xc0, !UPT ;  /* 0x0000020008087892 */ /* 0x000fe2000f8ec03f */
[----:B------:R-:W-:Y:S01]  /*1d50*/  UMOV UR9, 0x40000040 ;  /* 0x4000004000097882 */ /* 0x000fe20000000000 */
[----:B------:R1:W-:Y:S01]  /*1d60*/  @!P2 SYNCS.ARRIVE.TRANS64 RZ, [UR58+0x18000], R2 ;  /* 0x01800002ffffa9a7 */ /* 0x0003e2000800003a */
[----:B------:R3:W-:Y:S06]  /*1d70*/  MEMBAR.ALL.CTA ;  /* 0x0000000000007992 */ /* 0x0007ec0000008000 */
[----:B---3--:R-:W3:Y:S01]  /*1d80*/  FENCE.VIEW.ASYNC.S ;  /* 0x00000000000073c6 */ /* 0x008ee20000000000 */
[----:B------:R-:W-:Y:S01]  /*1d90*/  @UP0 UIADD3 UR13, UR58, 0x18000, URZ ;  /* 0x000180003a0d0890 */ /* 0x000fe2000fffe03f */
[----:B------:R-:W-:Y:S01]  /*1da0*/  @UP0 UMOV UR20, UR4 ;  /* 0x0000000400140c82 */ /* 0x000fe20008000000 */
[----:B------:R-:W-:Y:S01]  /*1db0*/  @UP0 UMOV UR21, UR5 ;  /* 0x0000000500150c82 */ /* 0x000fe20008000000 */
[----:B---3--:R-:W-:Y:S01]  /*1dc0*/  VOTEU.ANY UP1, P1 ;  /* 0x00000000003f7886 */ /* 0x008fe20000820100 */
[----:B------:R-:W-:Y:S01]  /*1dd0*/  VOTEU.ANY UP3, P1 ;  /* 0x00000000003f7886 */ /* 0x000fe20000860100 */
[----:B-1----:R-:W-:Y:S01]  /*1de0*/  SHF.L.U32 R2, R13, 0x1f, RZ ;  /* 0x0000001f0d027819 */ /* 0x002fe200000006ff */
[----:B------:R-:W-:-:S02]  /*1df0*/  ULEA.HI UR8, UR58, UR8, URZ, 0x1c ;  /* 0x000000083a087291 */ /* 0x000fc4000f8fe03f */
[----:B------:R-:W-:Y:S02]  /*1e00*/  @UP1 UIADD3 UR16, UR16, 0x10000, URZ ;  /* 0x0001000010101890 */ /* 0x000fe4000fffe03f */
[----:B------:R-:W-:Y:S01]  /*1e10*/  @UP1 UIADD3 UR17, UR58, 0x18000, URZ ;  /* 0x000180003a111890 */ /* 0x000fe2000fffe03f */
[----:B------:R-:W-:Y:S01]  /*1e20*/  @UP1 UMOV UR24, UR6 ;  /* 0x0000000600181c82 */ /* 0x000fe20008000000 */
[----:B------:R-:W-:Y:S01]  /*1e30*/  @UP1 UMOV UR25, UR7 ;  /* 0x0000000700191c82 */ /* 0x000fe20008000000 */
[----:B------:R-:W-:Y:S01]  /*1e40*/  ULOP3.LUT UR8, UR8, 0x3fff, URZ, 0xc0, !UPT ;  /* 0x00003fff08087892 */ /* 0x000fe2000f8ec03f */
[----:B------:R-:W-:Y:S06]  /*1e50*/  BAR.SYNC.DEFER_BLOCKING 0x0 ;  /* 0x0000000000007b1d */ /* 0x000fec0000010000 */
[----:B------:R1:W-:Y:S02]  /*1e60*/  @UP2 UTMALDG.2D [UR12], [UR20] ;  /* 0x0000000c140025b4 */ /* 0x0003e40008008000 */
[----:B------:R-:W-:Y:S06]  /*1e70*/  BAR.SYNC.DEFER_BLOCKING 0x0 ;  /* 0x0000000000007b1d */ /* 0x000fec0000010000 */
[----:B------:R1:W-:Y:S02]  /*1e80*/  @UP3 UTMALDG.2D [UR16], [UR24] ;  /* 0x00000010180035b4 */ /* 0x0003e40008008000 */
[----:B------:R-:W-:Y:S06]  /*1e90*/  BAR.SYNC.DEFER_BLOCKING 0x0 ;  /* 0x0000000000007b1d */ /* 0x000fec0000010000 */
[----:B------:R-:W3:Y:S02]  /*1ea0*/  SYNCS.PHASECHK.TRANS64.TRYWAIT P0, [UR58+0x18000], R2 ;  /* 0x01800002ff0075a7 */ /* 0x000ee4000800017a */
[----:B-1-3--:R-:W-:Y:S05]  /*1eb0*/  @!P0 BRA `(.L_x_48) ;  /* 0x0000000800748947 */ /* 0x00afea0003800000 */
.L_x_50:
[----:B------:R-:W-:Y:S02]  /*1ec0*/  WARPGROUP.DEPBAR.LE gsb0, 0x0 ;  /* 0x00008000000079c5 */ /* 0x000fe40000010000 */
[----:B------:R-:W-:Y:S01]  /*1ed0*/  WARPGROUP.ARRIVE ;  /* 0x00000000000079c5 */ /* 0x000fe20000000000 */
[----:B------:R-:W-:Y:S01]  /*1ee0*/  UIADD3 UR20, UP0, UR8, 0x2, URZ ;  /* 0x0000000208147890 */ /* 0x000fe2000ff1e03f */
[----:B------:R-:W1:Y:S01]  /*1ef0*/  LDC R2, c[0x0][0x230] ;  /* 0x00008c00ff027b82 */ /* 0x000e620000000800 */
[----:B------:R-:W-:Y:S01]  /*1f00*/  UMOV UR50, UR22 ;  /* 0x0000001600327c82 */ /* 0x000fe20008000000 */
[----:B------:R-:W-:Y:S01]  /*1f10*/  UMOV UR51, UR23 ;  /* 0x0000001700337c82 */ /* 0x000fe20008000000 */
[----:B------:R-:W-:Y:S01]  /*1f20*/  UIADD3 UR19, UR19, 0x80, URZ ;  /* 0x0000008013137890 */ /* 0x000fe2000fffe03f */
[----:B------:R-:W-:Y:S01]  /*1f30*/  HGMMA.64x128x16.F32 R88, gdesc[UR8].tnspB, R88 ;  /* 0x41e00000085879f0 */ /* 0x000fe20008700858 */
[----:B------:R-:W-:Y:S01]  /*1f40*/  UMOV UR8, URZ ;  /* 0x0000003f00087c82 */ /* 0x000fe20008000000 */
[----:B------:R-:W-:Y:S01]  /*1f50*/  LOP3.LUT R13, R13, 0x1, RZ, 0x3c, !PT ;  /* 0x000000010d0d7812 */ /* 0x000fe200078e3cff */
[----:B------:R-:W-:-:S04]  /*1f60*/  UIADD3.X UR21, UR8, 0x40000040, URZ, UP0, !UPT ;  /* 0x4000004008157890 */ /* 0x000fc800087fe43f */
[----:B------:R-:W-:Y:S02]  /*1f70*/  UIADD3.64 UR24, UR20, 0x2, URZ ;  /* 0x0000000214187897 */ /* 0x000fe4000fffe03f */
[----:B------:R-:W-:Y:S02]  /*1f80*/  UIADD3.64 UR28, UR20, 0x4, URZ ;  /* 0x00000004141c7897 */ /* 0x000fe4000fffe03f */
[----:B------:R-:W-:Y:S02]  /*1f90*/  UIADD3.64 UR32, UR20, 0x7fe, URZ ;  /* 0x000007fe14207897 */ /* 0x000fe4000fffe03f */
[----:B------:R-:W-:Y:S02]  /*1fa0*/  UIADD3.64 UR36, UR20, 0x800, URZ ;  /* 0x0000080014247897 */ /* 0x000fe4000fffe03f */
[----:B------:R-:W-:Y:S02]  /*1fb0*/  UIADD3.64 UR40, UR20, 0x802, URZ ;  /* 0x0000080214287897 */ /* 0x000fe4000fffe03f */
[----:B------:R-:W-:-:S02]  /*1fc0*/  UIADD3.64 UR44, UR20, 0x804, URZ ;  /* 0x00000804142c7897 */ /* 0x000fc4000fffe03f */
[----:B------:R-:W-:Y:S01]  /*1fd0*/  UIADD3.64 UR8, UR20, 0x3fe, URZ ;  /* 0x000003fe14087897 */ /* 0x000fe2000fffe03f */
[----:B-1----:R-:W-:Y:S01]  /*1fe0*/  ISETP.LE.AND P0, PT, R2, UR19, PT ;  /* 0x0000001302007c0c */ /* 0x002fe2000bf03270 */
[----:B------:R-:W-:Y:S02]  /*1ff0*/  UIADD3.64 UR48, UR20, 0x400, URZ ;  /* 0x0000040014307897 */ /* 0x000fe4000fffe03f */
[----:B------:R-:W-:-:S12]  /*2000*/  HGMMA.64x128x16.F32 R88, gdesc[UR20].tnspB, R88 ;  /* 0x41e00000145879f0 */ /* 0x000fd80008700858 */
[----:B------:R-:W-:Y:S01]  /*2010*/  HGMMA.64x128x16.F32 R88, gdesc[UR24].tnspB, R88 ;  /* 0x41e00000185879f0 */ /* 0x000fe20008700858 */
[----:B------:R-:W-:-:S11]  /*2020*/  UIADD3.64 UR24, UR20, 0x402, URZ ;  /* 0x0000040214187897 */ /* 0x000fd6000fffe03f */
        /* <DEDUP_REMOVED lines=10> */
[----:B------:R-:W-:-:S12]  /*20d0*/  HGMMA.64x128x16.F32 R24, gdesc[UR8].tnspB, R24 ;  /* 0x41e00000081879f0 */ /* 0x000fd80008700818 */
[----:B------:R-:W-:-:S12]  /*20e0*/  HGMMA.64x128x16.F32 R24, gdesc[UR48].tnspB, R24 ;  /* 0x41e00000301879f0 */ /* 0x000fd80008700818 */
[----:B------:R-:W-:-:S12]  /*20f0*/  HGMMA.64x128x16.F32 R24, gdesc[UR24].tnspB, R24 ;  /* 0x41e00000181879f0 */ /* 0x000fd80008700818 */
[----:B------:R-:W-:-:S12]  /*2100*/  HGMMA.64x128x16.F32 R24, gdesc[UR28].tnspB, R24 ;  /* 0x41e000001c1879f0 */ /* 0x000fd80008700818 */
[----:B------:R-:W-:-:S12]  /*2110*/  HGMMA.64x128x16.F32 R24, gdesc[UR32].tnspB, R24 ;  /* 0x41e00000201879f0 */ /* 0x000fd80008700818 */
[----:B------:R-:W-:-:S12]  /*2120*/  HGMMA.64x128x16.F32 R24, gdesc[UR36].tnspB, R24 ;  /* 0x41e00000241879f0 */ /* 0x000fd80008700818 */
[----:B------:R-:W-:-:S12]  /*2130*/  HGMMA.64x128x16.F32 R24, gdesc[UR40].tnspB, R24 ;  /* 0x41e00000281879f0 */ /* 0x000fd80008700818 */
[----:B------:R-:W-:Y:S01]  /*2140*/  HGMMA.64x128x16.F32 R24, gdesc[UR44].tnspB, R24, gsb0 ;  /* 0x41e000002c1879f0 */ /* 0x000fe20008000818 */
[----:B------:R-:W-:Y:S05]  /*2150*/  @!P0 BRA `(.L_x_49) ;  /* 0xfffffff800c08947 */ /* 0x000fea000383ffff */
.L_x_47:
[C---:B----4-:R-:W-:Y:S01]  /*2160*/  IMAD.SHL.U32 R2, R0.reuse, 0x80, RZ ;  /* 0x0000008000027824 */ /* 0x050fe200078e00ff */
[----:B------:R-:W-:Y:S02]  /*2170*/  WARPGROUP.DEPBAR.LE gsb0, 0x0 ;  /* 0x00008000000079c5 */ /* 0x000fe40000010000 */
[----:B------:R-:W-:Y:S01]  /*2180*/  IMAD.SHL.U32 R3, R0, 0x10, RZ ;  /* 0x0000001000037824 */ /* 0x000fe200078e00ff */
[----:B------:R-:W-:Y:S01]  /*2190*/  BAR.SYNC.DEFER_BLOCKING 0x0 ;  /* 0x0000000000007b1d */ /* 0x000fe20000010000 */
[----:B------:R-:W-:Y:S02]  /*21a0*/  LOP3.LUT R2, R2, 0x780, RZ, 0xc0, !PT ;  /* 0x0000078002027812 */ /* 0x000fe400078ec0ff */
[----:B------:R-:W-:Y:S02]  /*21b0*/  ELECT P0, URZ, PT ;  /* 0x00000000003f782f */ /* 0x000fe40003800000 */
[----:B------:R-:W-:Y:S01]  /*21c0*/  F2FP.F16.F32.PACK_AB R88, R89, R88 ;  /* 0x000000585958723e */ /* 0x000fe200000000ff */
[----:B------:R-:W-:Y:S01]  /*21d0*/  ULOP3.LUT UR56, UR56, 0x1, URZ, 0xc0, !UPT ;  /* 0x0000000138387892 */ /* 0x000fe2000f8ec03f */
[----:B------:R-:W-:Y:S01]  /*21e0*/  LOP3.LUT R3, R2, 0x70, R3, 0xf8, !PT ;  /* 0x0000007002037812 */ /* 0x000fe200078ef803 */
[----:B------:R-:W-:Y:S01]  /*21f0*/  UMOV UR14, UR15 ;  /* 0x0000000f000e7c82 */ /* 0x000fe20008000000 */
[----:B------:R-:W-:Y:S01]  /*2200*/  F2FP.F16.F32.PACK_AB R89, R91, R90 ;  /* 0x0000005a5b59723e */ /* 0x000fe200000000ff */
[----:B------:R-:W-:Y:S01]  /*2210*/  ULEA UR12, UR56, UR58, 0xf ;  /* 0x0000003a380c7291 */ /* 0x000fe2000f8e783f */
[----:B------:R-:W-:Y:S01]  /*2220*/  LOP3.LUT R3, R3, 0x10, R0, 0x78, !PT ;  /* 0x0000001003037812 */ /* 0x000fe200078e7800 */
[----:B------:R-:W-:Y:S01]  /*2230*/  IMAD.SHL.U32 R0, R0, 0x40, RZ ;  /* 0x0000004000007824 */ /* 0x000fe200078e00ff */
[----:B------:R-:W-:Y:S01]  /*2240*/  F2FP.F16.F32.PACK_AB R120, R121, R120 ;  /* 0x000000787978723e */ /* 0x000fe200000000ff */
[----:B------:R-:W-:Y:S01]  /*2250*/  ULEA UR13, UR56, UR57, 0x6 ;  /* 0x00000039380d7291 */ /* 0x000fe2000f8e303f */
[----:B------:R-:W-:-:S02]  /*2260*/  F2FP.F16.F32.PACK_AB R90, R93, R92 ;  /* 0x0000005c5d5a723e */ /* 0x000fc400000000ff */
[----:B------:R-:W-:Y:S02]  /*2270*/  LOP3.LUT R0, R3, 0x3800, R0, 0xf8, !PT ;  /* 0x0000380003007812 */ /* 0x000fe400078ef800 */
[----:B------:R-:W-:Y:S02]  /*2280*/  F2FP.F16.F32.PACK_AB R91, R95, R94 ;  /* 0x0000005e5f5b723e */ /* 0x000fe400000000ff */
[C---:B------:R-:W-:Y:S01]  /*2290*/  LOP3.LUT R3, R0.reuse, 0x20, RZ, 0x3c, !PT ;  /* 0x0000002000037812 */ /* 0x040fe200078e3cff */
[----:B------:R-:W-:Y:S01]  /*22a0*/  VIADD R2, R0, UR58 ;  /* 0x0000003a00027c36 */ /* 0x000fe20008000000 */
[----:B------:R-:W-:Y:S02]  /*22b0*/  F2FP.F16.F32.PACK_AB R121, R123, R122 ;  /* 0x0000007a7b79723e */ /* 0x000fe400000000ff */
[----:B------:R-:W-:Y:S01]  /*22c0*/  F2FP.F16.F32.PACK_AB R24, R25, R24 ;  /* 0x000000181918723e */ /* 0x000fe200000000ff */
[----:B------:R-:W1:Y:S01]  /*22d0*/  @!P2 SYNCS.CCTL.IV [UR58+0x18000] ;  /* 0x01800000ff00a9b1 */ /* 0x000e62000800003a */
[----:B------:R-:W-:Y:S01]  /*22e0*/  F2FP.F16.F32.PACK_AB R122, R125, R124 ;  /* 0x0000007c7d7a723e */ /* 0x000fe200000000ff */
[----:B------:R-:W-:Y:S01]  /*22f0*/  VIADD R3, R3, UR58 ;  /* 0x0000003a03037c36 */ /* 0x000fe20008000000 */
[----:B------:R-:W-:Y:S01]  /*2300*/  F2FP.F16.F32.PACK_AB R123, R127, R126 ;  /* 0x0000007e7f7b723e */ /* 0x000fe200000000ff */
[----:B-1----:R-:W-:Y:S01]  /*2310*/  STSM.16.M88.4 [R2], R88 ;  /* 0x0000005802007844 */ /* 0x002fe20000000200 */
[----:B------:R-:W-:-:S02]  /*2320*/  F2FP.F16.F32.PACK_AB R25, R27, R26 ;  /* 0x0000001a1b19723e */ /* 0x000fc400000000ff */
[----:B------:R-:W-:Y:S01]  /*2330*/  F2FP.F16.F32.PACK_AB R56, R57, R56 ;  /* 0x000000383938723e */ /* 0x000fe200000000ff */
[----:B------:R-:W-:Y:S01]  /*2340*/  STSM.16.M88.4 [R2+0x8000], R120 ;  /* 0x0080007802007844 */ /* 0x000fe20000000200 */
[----:B------:R-:W-:Y:S02]  /*2350*/  F2FP.F16.F32.PACK_AB R96, R97, R96 ;  /* 0x000000606160723e */ /* 0x000fe400000000ff */
[----:B------:R-:W-:Y:S02]  /*2360*/  F2FP.F16.F32.PACK_AB R26, R29, R28 ;  /* 0x0000001c1d1a723e */ /* 0x000fe400000000ff */
[----:B------:R-:W-:Y:S02]  /*2370*/  F2FP.F16.F32.PACK_AB R27, R31, R30 ;  /* 0x0000001e1f1b723e */ /* 0x000fe400000000ff */
[----:B------:R-:W-:Y:S02]  /*2380*/  F2FP.F16.F32.PACK_AB R57, R59, R58 ;  /* 0x0000003a3b39723e */ /* 0x000fe400000000ff */
[----:B------:R-:W-:Y:S01]  /*2390*/  F2FP.F16.F32.PACK_AB R97, R99, R98 ;  /* 0x000000626361723e */ /* 0x000fe200000000ff */
[----:B------:R-:W-:Y:S01]  /*23a0*/  STSM.16.M88.4 [R2+0x4000], R24 ;  /* 0x0040001802007844 */ /* 0x000fe20000000200 */
[----:B------:R-:W-:-:S02]  /*23b0*/  F2FP.F16.F32.PACK_AB R128, R129, R128 ;  /* 0x000000808180723e */ /* 0x000fc400000000ff */
[----:B------:R-:W-:Y:S02]  /*23c0*/  F2FP.F16.F32.PACK_AB R58, R61, R60 ;  /* 0x0000003c3d3a723e */ /* 0x000fe400000000ff */
[----:B------:R-:W-:Y:S02]  /*23d0*/  F2FP.F16.F32.PACK_AB R59, R63, R62 ;  /* 0x0000003e3f3b723e */ /* 0x000fe400000000ff */
[----:B------:R-:W-:Y:S02]  /*23e0*/  LOP3.LUT R4, R0, 0x40, RZ, 0x3c, !PT ;  /* 0x0000004000047812 */ /* 0x000fe400078e3cff */
[----:B------:R-:W-:Y:S01]  /*23f0*/  F2FP.F16.F32.PACK_AB R98, R101, R100 ;  /* 0x000000646562723e */ /* 0x000fe200000000ff */
[----:B------:R-:W-:Y:S01]  /*2400*/  STSM.16.M88.4 [R2+0xc000], R56 ;  /* 0x00c0003802007844 */ /* 0x000fe20000000200 */
[----:B------:R-:W-:Y:S01]  /*2410*/  F2FP.F16.F32.PACK_AB R99, R103, R102 ;  /* 0x000000666763723e */ /* 0x000fe200000000ff */
[----:B------:R-:W-:Y:S01]  /*2420*/  VIADD R4, R4, UR58 ;  /* 0x0000003a04047c36 */ /* 0x000fe20008000000 */
[----:B------:R-:W-:-:S02]  /*2430*/  F2FP.F16.F32.PACK_AB R129, R131, R130 ;  /* 0x000000828381723e */ /* 0x000fc400000000ff */
[----:B------:R-:W-:Y:S01]  /*2440*/  F2FP.F16.F32.PACK_AB R32, R33, R32 ;  /* 0x000000202120723e */ /* 0x000fe200000000ff */
[----:B------:R-:W-:Y:S01]  /*2450*/  STSM.16.M88.4 [R3], R96 ;  /* 0x0000006003007844 */ /* 0x000fe20000000200 */
        /* <DEDUP_REMOVED lines=8> */
[----:B------:R-:W-:Y:S02]  /*24e0*/  F2FP.F16.F32.PACK_AB R65, R67, R66 ;  /* 0x000000424341723e */ /* 0x000fe400000000ff */
[----:B------:R-:W-:Y:S01]  /*24f0*/  F2FP.F16.F32.PACK_AB R105, R107, R106 ;  /* 0x0000006a6b69723e */ /* 0x000fe200000000ff */
[----:B------:R-:W-:Y:S01]  /*2500*/  STSM.16.M88.4 [R3+0x4000], R32 ;  /* 0x0040002003007844 */ /* 0x000fe20000000200 */
[----:B------:R-:W-:Y:S02]  /*2510*/  F2FP.F16.F32.PACK_AB R136, R137, R136 ;  /* 0x000000888988723e */ /* 0x000fe400000000ff */
[----:B------:R-:W-:-:S02]  /*2520*/  F2FP.F16.F32.PACK_AB R66, R69, R68 ;  /* 0x000000444542723e */ /* 0x000fc400000000ff */
[----:B------:R-:W-:Y:S02]  /*2530*/  F2FP.F16.F32.PACK_AB R67, R71, R70 ;  /* 0x000000464743723e */ /* 0x000fe400000000ff */
[----:B------:R-:W-:Y:S02]  /*2540*/  LOP3.LUT R0, R0, 0x60, RZ, 0x3c, !PT ;  /* 0x0000006000007812 */ /* 0x000fe400078e3cff */
[----:B------:R-:W-:Y:S01]  /*2550*/  F2FP.F16.F32.PACK_AB R106, R109, R108 ;  /* 0x0000006c6d6a723e */ /* 0x000fe200000000ff */
[----:B------:R-:W-:Y:S01]  /*2560*/  STSM.16.M88.4 [R3+0xc000], R64 ;  /* 0x00c0004003007844 */ /* 0x000fe20000000200 */
[----:B------:R-:W-:Y:S01]  /*2570*/  F2FP.F16.F32.PACK_AB R107, R111, R110 ;  /* 0x0000006e6f6b723e */ /* 0x000fe200000000ff */
[----:B------:R-:W-:Y:S01]  /*2580*/  VIADD R0, R0, UR58 ;  /* 0x0000003a00007c36 */ /* 0x000fe20008000000 */
[----:B------:R-:W-:Y:S02]  /*2590*/  F2FP.F16.F32.PACK_AB R137, R139, R138 ;  /* 0x0000008a8b89723e */ /* 0x000fe400000000ff */
[----:B------:R-:W-:Y:S01]  /*25a0*/  F2FP.F16.F32.PACK_AB R40, R41, R40 ;  /* 0x000000282928723e */ /* 0x000fe200000000ff */
[----:B------:R-:W-:Y:S01]  /*25b0*/  STSM.16.M88.4 [R4], R104 ;  /* 0x0000006804007844 */ /* 0x000fe20000000200 */
[----:B------:R-:W-:-:S02]  /*25c0*/  F2FP.F16.F32.PACK_AB R138, R141, R140 ;  /* 0x0000008c8d8a723e */ /* 0x000fc400000000ff */
[----:B------:R-:W-:Y:S02]  /*25d0*/  F2FP.F16.F32.PACK_AB R139, R143, R142 ;  /* 0x0000008e8f8b723e */ /* 0x000fe400000000ff */
[----:B------:R-:W-:Y:S02]  /*25e0*/  F2FP.F16.F32.PACK_AB R41, R43, R42 ;  /* 0x0000002a2b29723e */ /* 0x000fe400000000ff */
[----:B------:R-:W-:Y:S01]  /*25f0*/  F2FP.F16.F32.PACK_AB R72, R73, R72 ;  /* 0x000000484948723e */ /* 0x000fe200000000ff */
[----:B------:R-:W-:Y:S01]  /*2600*/  STSM.16.M88.4 [R4+0x8000], R136 ;  /* 0x0080008804007844 */ /* 0x000fe20000000200 */
[----:B------:R-:W-:Y:S02]  /*2610*/  F2FP.F16.F32.PACK_AB R112, R113, R112 ;  /* 0x000000707170723e */ /* 0x000fe400000000ff */
[----:B------:R-:W-:Y:S02]  /*2620*/  F2FP.F16.F32.PACK_AB R42, R45, R44 ;  /* 0x0000002c2d2a723e */ /* 0x000fe400000000ff */
[----:B------:R-:W-:-:S02]  /*2630*/  F2FP.F16.F32.PACK_AB R43, R47, R46 ;  /* 0x0000002e2f2b723e */ /* 0x000fc400000000ff */
[----:B------:R-:W-:Y:S02]  /*2640*/  F2FP.F16.F32.PACK_AB R73, R75, R74 ;  /* 0x0000004a4b49723e */ /* 0x000fe400000000ff */
[----:B------:R-:W-:Y:S01]  /*2650*/  F2FP.F16.F32.PACK_AB R113, R115, R114 ;  /* 0x000000727371723e */ /* 0x000fe200000000ff */
[----:B------:R-:W-:Y:S01]  /*2660*/  STSM.16.M88.4 [R4+0x4000], R40 ;  /* 0x0040002804007844 */ /* 0x000fe20000000200 */
[----:B------:R-:W-:Y:S02]  /*2670*/  F2FP.F16.F32.PACK_AB R144, R145, R144 ;  /* 0x000000909190723e */ /* 0x000fe400000000ff */
[----:B------:R-:W-:Y:S02]  /*2680*/  F2FP.F16.F32.PACK_AB R74, R77, R76 ;  /* 0x0000004c4d4a723e */ /* 0x000fe400000000ff */
[----:B------:R-:W-:Y:S02]  /*2690*/  F2FP.F16.F32.PACK_AB R75, R79, R78 ;  /* 0x0000004e4f4b723e */ /* 0x000fe400000000ff */
[----:B------:R-:W-:-:S02]  /*26a0*/  F2FP.F16.F32.PACK_AB R114, R117, R116 ;  /* 0x000000747572723e */ /* 0x000fc400000000ff */
[----:B------:R-:W-:Y:S01]  /*26b0*/  F2FP.F16.F32.PACK_AB R115, R119, R118 ;  /* 0x000000767773723e */ /* 0x000fe200000000ff */
[----:B------:R-:W-:Y:S01]  /*26c0*/  STSM.16.M88.4 [R4+0xc000], R72 ;  /* 0x00c0004804007844 */ /* 0x000fe20000000200 */
[----:B------:R-:W-:Y:S02]  /*26d0*/  F2FP.F16.F32.PACK_AB R145, R147, R146 ;  /* 0x000000929391723e */ /* 0x000fe400000000ff */
[----:B------:R-:W-:Y:S01]  /*26e0*/  F2FP.F16.F32.PACK_AB R48, R49, R48 ;  /* 0x000000303130723e */ /* 0x000fe200000000ff */
[----:B------:R-:W-:Y:S01]  /*26f0*/  STSM.16.M88.4 [R0], R112 ;  /* 0x0000007000007844 */ /* 0x000fe20000000200 */
[----:B------:R-:W-:Y:S02]  /*2700*/  F2FP.F16.F32.PACK_AB R146, R149, R148 ;  /* 0x000000949592723e */ /* 0x000fe400000000ff */
[----:B------:R-:W-:Y:S02]  /*2710*/  F2FP.F16.F32.PACK_AB R147, R151, R150 ;  /* 0x000000969793723e */ /* 0x000fe400000000ff */
[----:B------:R-:W-:-:S02]  /*2720*/  F2FP.F16.F32.PACK_AB R49, R51, R50 ;  /* 0x000000323331723e */ /* 0x000fc400000000ff */
[----:B------:R-:W-:Y:S01]  /*2730*/  F2FP.F16.F32.PACK_AB R80, R81, R80 ;  /* 0x000000505150723e */ /* 0x000fe200000000ff */
[----:B------:R-:W-:Y:S01]  /*2740*/  STSM.16.M88.4 [R0+0x8000], R144 ;  /* 0x0080009000007844 */ /* 0x000fe20000000200 */
[----:B------:R-:W-:Y:S02]  /*2750*/  F2FP.F16.F32.PACK_AB R50, R53, R52 ;  /* 0x000000343532723e */ /* 0x000fe400000000ff */
[----:B------:R-:W-:Y:S02]  /*2760*/  F2FP.F16.F32.PACK_AB R51, R55, R54 ;  /* 0x000000363733723e */ /* 0x000fe400000000ff */
[----:B------:R-:W-:Y:S02]  /*2770*/  F2FP.F16.F32.PACK_AB R81, R83, R82 ;  /* 0x000000525351723e */ /* 0x000fe400000000ff */
[----:B------:R-:W-:Y:S01]  /*2780*/  F2FP.F16.F32.PACK_AB R82, R85, R84 ;  /* 0x000000545552723e */ /* 0x000fe200000000ff */
[----:B------:R-:W-:Y:S01]  /*2790*/  STSM.16.M88.4 [R0+0x4000], R48 ;  /* 0x0040003000007844 */ /* 0x000fe20000000200 */
[----:B------:R-:W-:-:S02]  /*27a0*/  F2FP.F16.F32.PACK_AB R83, R87, R86 ;  /* 0x000000565753723e */ /* 0x000fc400000000ff */
[----:B------:R-:W-:-:S03]  /*27b0*/  ISETP.LT.U32.AND P0, PT, R6, 0x40, P0 ;  /* 0x000000400600780c */ /* 0x000fc60000701070 */
[----:B------:R-:W-:Y:S01]  /*27c0*/  STSM.16.M88.4 [R0+0xc000], R80 ;  /* 0x00c0005000007844 */ /* 0x000fe20000000200 */
[----:B------:R1:W-:Y:S06]  /*27d0*/  MEMBAR.ALL.CTA ;  /* 0x0000000000007992 */ /* 0x0003ec0000008000 */
[----:B-1----:R-:W1:Y:S03]  /*27e0*/  FENCE.VIEW.ASYNC.S ;  /* 0x00000000000073c6 */ /* 0x002e660000000000 */
[----:B-1----:R-:W-:Y:S01]  /*27f0*/  VOTEU.ANY UP0, P0 ;  /* 0x00000000003f7886 */ /* 0x002fe20000000100 */
[----:B------:R-:W-:-:S04]  /*2800*/  VOTEU.ANY UP1, P0 ;  /* 0x00000000003f7886 */ /* 0x000fc80000020100 */
[----:B---3--:R-:W-:Y:S01]  /*2810*/  @UP0 UMOV UR8, UR52 ;  /* 0x0000003400080c82 */ /* 0x008fe20008000000 */
[----:B------:R-:W-:Y:S01]  /*2820*/  @UP0 UMOV UR9, UR53 ;  /* 0x0000003500090c82 */ /* 0x000fe20008000000 */
[----:B------:R-:W-:Y:S06]  /*2830*/  BAR.SYNC.DEFER_BLOCKING 0x0 ;  /* 0x0000000000007b1d */ /* 0x000fec0000010000 */
[----:B------:R1:W-:Y:S01]  /*2840*/  @UP1 UTMASTG.2D [UR12], [UR8] ;  /* 0x0000000c080013b5 */ /* 0x0003e20008008000 */
[----:B------:R0:W-:Y:S01]  /*2850*/  UTMACMDFLUSH ;  /* 0x00000000000079b7 */ /* 0x0001e20000000000 */
[----:B------:R-:W-:-:S04]  /*2860*/  DEPBAR.LE SB0, 0x0 ;  /* 0x000080000000791a */ /* 0x000fc80000000000 */
[----:B------:R-:W-:Y:S06]  /*2870*/  BAR.SYNC.DEFER_BLOCKING 0x0 ;  /* 0x0000000000007b1d */ /* 0x000fec0000010000 */
[----:B-1----:R-:W-:Y:S05]  /*2880*/  EXIT ;  /* 0x000000000000794d */ /* 0x002fea0003800000 */
.L_x_48:
[----:B------:R-:W1:Y:S02]  /*2890*/  SYNCS.PHASECHK.TRANS64.TRYWAIT P0, [UR58+0x18000], R2 ;  /* 0x01800002ff0075a7 */ /* 0x000e64000800017a */
[----:B-1----:R-:W-:Y:S05]  /*28a0*/  @!P0 BRA `(.L_x_48) ;  /* 0xfffffffc00f88947 */ /* 0x002fea000383ffff */
[----:B------:R-:W-:Y:S05]  /*28b0*/  BRA `(.L_x_50) ;  /* 0xfffffff400807947 */ /* 0x000fea000383ffff */
.L_x_51:
[----:B------:R-:W-:-:S00]  /*28c0*/  BRA `(.L_x_51) ;  /* 0xfffffffc00fc7947 */ /* 0x000fc0000383ffff */
[----:B------:R-:W-:-:S00]  /*28d0*/  NOP ;  /* 0x0000000000007918 */ /* 0x000fc00000000000 */
        /* <DEDUP_REMOVED lines=10> */
.L_x_52:


//--------------------- .nv.shared.gluon_wgmma    --------------------------
	.section	.nv.shared.gluon_wgmma,"aw",@nobits
	.sectionflags	@""
	.align	16
	.zero		1024


//--------------------- .nv.shared.reserved.0     --------------------------
	.section	.nv.shared.reserved.0,"aw",@nobits
	.weak		__nv_reservedSMEM_offset_0_alias
	.size		__nv_reservedSMEM_offset_0_alias, 0, 0
	.other		__nv_reservedSMEM_offset_0_alias,@"STO_CUDA_RESERVED_SHARED STV_DEFAULT"
__nv_reservedSMEM_offset_0_alias:
	.zero		0


//--------------------- .nv.constant0.gluon_wgmma --------------------------
	.section	.nv.constant0.gluon_wgmma,"a",@progbits
	.sectionflags	@""
	.align	4
.nv.constant0.gluon_wgmma:
	.zero		608


//--------------------- SYMBOLS --------------------------

	.type		.nv.reservedSmem.offset0,@object
	.size		.nv.reservedSmem.offset0,0x4
